	.target	sm_90a

	.elftype	@"ET_EXEC"


//--------------------- .note.nv.tkinfo           --------------------------
	.section	.note.nv.tkinfo,"",@"SHT_NOTE"
	.sectionflags	@"SHF_NOTE_NV_TKINFO"
	.tkinfo
        /*0018*/ 	.word	0x00000002
        /*0030*/ 	.string	""
        /*0030*/ 	.string	"ptxas"
        /*0030*/ 	.string	"Cuda compilation tools, release 13.0, V13.0.88"
        /*0030*/ 	.string	"Build cuda_13.0.r13.0/compiler.36424714_0"
        /*0030*/ 	.string	"-arch sm_90a -m 64 "



//--------------------- .note.nv.cuinfo           --------------------------
	.section	.note.nv.cuinfo,"",@"SHT_NOTE"
	.sectionflags	@"SHF_NOTE_NV_CUINFO"
        /*0018*/ 	.short	0x0002
        /*001a*/ 	.short	0x005a
        /*001c*/ 	.short	0x0082
	.zero		2


//--------------------- .nv.info                  --------------------------
	.section	.nv.info,"",@"SHT_CUDA_INFO"
	.align	4


	//----- nvinfo : EIATTR_REGCOUNT
	.align		4
        /*0000*/ 	.byte	0x04, 0x2f
        /*0002*/ 	.short	(.L_15 - .L_14)
	.align		4
.L_14:
        /*0004*/ 	.word	index@(_ZN7cutlass13device_kernelINS_4gemm6kernel13GemmUniversalIN4cute5tupleIJiiiiEEENS1_10collective13CollectiveMmaINS1_34MainloopSm90TmaGmmaWarpSpecializedILi3ENS5_IJNS4_1CILi2EEENSA_ILi4EEENSA_ILi1EEEEEENS1_35KernelTmaWarpSpecializedCooperativeEEENS5_IJNSA_ILi256EEESH_NSA_ILi64EEEEEENS_6half_tENS5_IJlSD_lEEESK_SL_NS4_8TiledMMAINS4_8MMA_AtomIJNS4_4SM904GMMA26MMA_64x256x16_F32F16F16_SSILNSP_5MajorE0ELSR_0ELNSP_7ScaleInE1ELSS_1EEEEEENS4_6LayoutINS5_IJSB_SD_SD_EEENS5_IJSD_NSA_ILi0EEESX_EEEEENS5_IJNS4_10UnderscoreES10_S10_EEEEENS4_23SM90_TMA_LOAD_MULTICASTENS4_14ComposedLayoutINS4_7SwizzleILi3ELi4ELi3EEENS4_18smem_ptr_flag_bitsILi16EEENSV_INS5_IJNSA_ILi8EEESI_EEENS5_IJSI_SD_EEEEEEEvNS4_8identityES13_S1D_vS1E_EENS_8epilogue10collective6detail29Sm90TmaWarpSpecializedAdapterINS1H_15DefaultEpilogueISK_SL_SL_NS1G_6thread17LinearCombinationISK_Li1EffLNS1L_9ScaleType4KindE0ELNS_15FloatRoundStyleE2ESK_EENS1_15EpilogueDefaultEEEEEvvEEEEvNT_6ParamsE)
        /*0008*/ 	.word	0x000000a8


	//----- nvinfo : EIATTR_FRAME_SIZE
	.align		4
.L_15:
        /*000c*/ 	.byte	0x04, 0x11
        /*000e*/ 	.short	(.L_17 - .L_16)
	.align		4
.L_16:
        /*0010*/ 	.word	index@(_ZN7cutlass13device_kernelINS_4gemm6kernel13GemmUniversalIN4cute5tupleIJiiiiEEENS1_10collective13CollectiveMmaINS1_34MainloopSm90TmaGmmaWarpSpecializedILi3ENS5_IJNS4_1CILi2EEENSA_ILi4EEENSA_ILi1EEEEEENS1_35KernelTmaWarpSpecializedCooperativeEEENS5_IJNSA_ILi256EEESH_NSA_ILi64EEEEEENS_6half_tENS5_IJlSD_lEEESK_SL_NS4_8TiledMMAINS4_8MMA_AtomIJNS4_4SM904GMMA26MMA_64x256x16_F32F16F16_SSILNSP_5MajorE0ELSR_0ELNSP_7ScaleInE1ELSS_1EEEEEENS4_6LayoutINS5_IJSB_SD_SD_EEENS5_IJSD_NSA_ILi0EEESX_EEEEENS5_IJNS4_10UnderscoreES10_S10_EEEEENS4_23SM90_TMA_LOAD_MULTICASTENS4_14ComposedLayoutINS4_7SwizzleILi3ELi4ELi3EEENS4_18smem_ptr_flag_bitsILi16EEENSV_INS5_IJNSA_ILi8EEESI_EEENS5_IJSI_SD_EEEEEEEvNS4_8identityES13_S1D_vS1E_EENS_8epilogue10collective6detail29Sm90TmaWarpSpecializedAdapterINS1H_15DefaultEpilogueISK_SL_SL_NS1G_6thread17LinearCombinationISK_Li1EffLNS1L_9ScaleType4KindE0ELNS_15FloatRoundStyleE2ESK_EENS1_15EpilogueDefaultEEEEEvvEEEEvNT_6ParamsE)
        /*0014*/ 	.word	0x00000788


	//----- nvinfo : EIATTR_MIN_STACK_SIZE
	.align		4
.L_17:
        /*0018*/ 	.byte	0x04, 0x12
        /*001a*/ 	.short	(.L_19 - .L_18)
	.align		4
.L_18:
        /*001c*/ 	.word	index@(_ZN7cutlass13device_kernelINS_4gemm6kernel13GemmUniversalIN4cute5tupleIJiiiiEEENS1_10collective13CollectiveMmaINS1_34MainloopSm90TmaGmmaWarpSpecializedILi3ENS5_IJNS4_1CILi2EEENSA_ILi4EEENSA_ILi1EEEEEENS1_35KernelTmaWarpSpecializedCooperativeEEENS5_IJNSA_ILi256EEESH_NSA_ILi64EEEEEENS_6half_tENS5_IJlSD_lEEESK_SL_NS4_8TiledMMAINS4_8MMA_AtomIJNS4_4SM904GMMA26MMA_64x256x16_F32F16F16_SSILNSP_5MajorE0ELSR_0ELNSP_7ScaleInE1ELSS_1EEEEEENS4_6LayoutINS5_IJSB_SD_SD_EEENS5_IJSD_NSA_ILi0EEESX_EEEEENS5_IJNS4_10UnderscoreES10_S10_EEEEENS4_23SM90_TMA_LOAD_MULTICASTENS4_14ComposedLayoutINS4_7SwizzleILi3ELi4ELi3EEENS4_18smem_ptr_flag_bitsILi16EEENSV_INS5_IJNSA_ILi8EEESI_EEENS5_IJSI_SD_EEEEEEEvNS4_8identityES13_S1D_vS1E_EENS_8epilogue10collective6detail29Sm90TmaWarpSpecializedAdapterINS1H_15DefaultEpilogueISK_SL_SL_NS1G_6thread17LinearCombinationISK_Li1EffLNS1L_9ScaleType4KindE0ELNS_15FloatRoundStyleE2ESK_EENS1_15EpilogueDefaultEEEEEvvEEEEvNT_6ParamsE)
        /*0020*/ 	.word	0x00000788
.L_19:


//--------------------- .nv.compat                --------------------------
	.section	.nv.compat,"",@"SHT_CUDA_COMPAT_INFO"
	.align	4
        /*0000*/ 	.byte	0x02, 0x09, 0x01, 0x00, 0x02, 0x02, 0x04, 0x00, 0x02, 0x05, 0x05, 0x00, 0x03, 0x07, 0x01, 0x01
        /*0010*/ 	.byte	0x02, 0x03, 0x01, 0x00, 0x02, 0x06, 0x01, 0x00, 0x04, 0x0b, 0x08, 0x00, 0x00, 0x00, 0x00, 0x00
        /*0020*/ 	.byte	0x00, 0x00, 0x00, 0x00


//--------------------- .nv.info._ZN7cutlass13device_kernelINS_4gemm6kernel13GemmUniversalIN4cute5tupleIJiiiiEEENS1_10collective13CollectiveMmaINS1_34MainloopSm90TmaGmmaWarpSpecializedILi3ENS5_IJNS4_1CILi2EEENSA_ILi4EEENSA_ILi1EEEEEENS1_35KernelTmaWarpSpecializedCooperativeEEENS5_IJNSA_ILi256EEESH_NSA_ILi64EEEEEENS_6half_tENS5_IJlSD_lEEESK_SL_NS4_8TiledMMAINS4_8MMA_AtomIJNS4_4SM904GMMA26MMA_64x256x16_F32F16F16_SSILNSP_5MajorE0ELSR_0ELNSP_7ScaleInE1ELSS_1EEEEEENS4_6LayoutINS5_IJSB_SD_SD_EEENS5_IJSD_NSA_ILi0EEESX_EEEEENS5_IJNS4_10UnderscoreES10_S10_EEEEENS4_23SM90_TMA_LOAD_MULTICASTENS4_14ComposedLayoutINS4_7SwizzleILi3ELi4ELi3EEENS4_18smem_ptr_flag_bitsILi16EEENSV_INS5_IJNSA_ILi8EEESI_EEENS5_IJSI_SD_EEEEEEEvNS4_8identityES13_S1D_vS1E_EENS_8epilogue10collective6detail29Sm90TmaWarpSpecializedAdapterINS1H_15DefaultEpilogueISK_SL_SL_NS1G_6thread17LinearCombinationISK_Li1EffLNS1L_9ScaleType4KindE0ELNS_15FloatRoundStyleE2ESK_EENS1_15EpilogueDefaultEEEEEvvEEEEvNT_6ParamsE --------------------------
	.section	.nv.info._ZN7cutlass13device_kernelINS_4gemm6kernel13GemmUniversalIN4cute5tupleIJiiiiEEENS1_10collective13CollectiveMmaINS1_34MainloopSm90TmaGmmaWarpSpecializedILi3ENS5_IJNS4_1CILi2EEENSA_ILi4EEENSA_ILi1EEEEEENS1_35KernelTmaWarpSpecializedCooperativeEEENS5_IJNSA_ILi256EEESH_NSA_ILi64EEEEEENS_6half_tENS5_IJlSD_lEEESK_SL_NS4_8TiledMMAINS4_8MMA_AtomIJNS4_4SM904GMMA26MMA_64x256x16_F32F16F16_SSILNSP_5MajorE0ELSR_0ELNSP_7ScaleInE1ELSS_1EEEEEENS4_6LayoutINS5_IJSB_SD_SD_EEENS5_IJSD_NSA_ILi0EEESX_EEEEENS5_IJNS4_10UnderscoreES10_S10_EEEEENS4_23SM90_TMA_LOAD_MULTICASTENS4_14ComposedLayoutINS4_7SwizzleILi3ELi4ELi3EEENS4_18smem_ptr_flag_bitsILi16EEENSV_INS5_IJNSA_ILi8EEESI_EEENS5_IJSI_SD_EEEEEEEvNS4_8identityES13_S1D_vS1E_EENS_8epilogue10collective6detail29Sm90TmaWarpSpecializedAdapterINS1H_15DefaultEpilogueISK_SL_SL_NS1G_6thread17LinearCombinationISK_Li1EffLNS1L_9ScaleType4KindE0ELNS_15FloatRoundStyleE2ESK_EENS1_15EpilogueDefaultEEEEEvvEEEEvNT_6ParamsE,"",@"SHT_CUDA_INFO"
	.sectionflags	@""
	.align	4


	//----- nvinfo : EIATTR_CUDA_API_VERSION
	.align		4
        /*0000*/ 	.byte	0x04, 0x37
        /*0002*/ 	.short	(.L_21 - .L_20)
.L_20:
        /*0004*/ 	.word	0x00000082


	//----- nvinfo : EIATTR_KPARAM_INFO
	.align		4
.L_21:
        /*0008*/ 	.byte	0x04, 0x17
        /*000a*/ 	.short	(.L_23 - .L_22)
.L_22:
        /*000c*/ 	.word	0x00000000
        /*0010*/ 	.short	0x0000
        /*0012*/ 	.short	0x0070
        /*0014*/ 	.byte	0x00, 0xf0, 0x01, 0x10


	//----- nvinfo : EIATTR_SPARSE_MMA_MASK
	.align		4
.L_23:
        /*0018*/ 	.byte	0x03, 0x50
        /*001a*/ 	.short	0x0000


	//----- nvinfo : EIATTR_MAXREG_COUNT
	.align		4
        /*001c*/ 	.byte	0x03, 0x1b
        /*001e*/ 	.short	0x00a8


	//----- nvinfo : EIATTR_NUM_BARRIERS
	.align		4
        /*0020*/ 	.byte	0x02, 0x4c
        /*0022*/ 	.byte	0x01
	.zero		1


	//----- nvinfo : EIATTR_EXTERNS
	.align		4
        /*0024*/ 	.byte	0x04, 0x0f
        /*0026*/ 	.short	(.L_25 - .L_24)


	//   ....[0]....
	.align		4
.L_24:
        /*0028*/ 	.word	index@(__assertfail)


	//----- nvinfo : EIATTR_ANNOTATIONS
	.align		4
.L_25:
        /*002c*/ 	.byte	0x04, 0x55
        /*002e*/ 	.short	(.L_27 - .L_26)


	//   ....[0]....
.L_26:
        /*0030*/ 	.word	0x00000001
        /*0034*/ 	.byte	0xe0, 0x09, 0x00, 0x00, 0x01, 0x00, 0x00, 0x00, 0xf0, 0x09, 0x00, 0x00, 0x01, 0x00, 0x00, 0x00
        /* <DEDUP_REMOVED lines=716> */
        /*2d04*/ 	.byte	0xc0, 0xb1, 0x01, 0x00, 0x01, 0x00, 0x00, 0x00, 0xe0, 0xb1, 0x01, 0x00


	//----- nvinfo : EIATTR_MERCURY_ISA_VERSION
	.align		4
.L_27:
        /*2d10*/ 	.byte	0x03, 0x5f
        /*2d12*/ 	.short	0x0101


	//----- nvinfo : EIATTR_INT_WARP_WIDE_INSTR_OFFSETS
	.align		4
        /*2d14*/ 	.byte	0x04, 0x31
        /*2d16*/ 	.short	(.L_29 - .L_28)


	//   ....[0]....
.L_28:
        /*2d18*/ 	.word	0x00000560


	//   ....[1]....
        /*2d1c*/ 	.word	0x00000570


	//   ....[2]....
        /*2d20*/ 	.word	0x000006e0


	//----- nvinfo : EIATTR_COOP_GROUP_MASK_REGIDS
	.align		4
.L_29:
        /*2d24*/ 	.byte	0x04, 0x29
        /*2d26*/ 	.short	(.L_31 - .L_30)


	//   ....[0]....
.L_30:
        /*2d28*/ 	.word	0xffffffff


	//   ....[1]....
        /*2d2c*/ 	.word	0xffffffff


	//   ....[2]....
        /*2d30*/ 	.word	0xffffffff


	//   ....[3]....
        /*2d34*/ 	.word	0xffffffff


	//   ....[4]....
        /*2d38*/ 	.word	0xffffffff


	//   ....[5]....
        /*2d3c*/ 	.word	0xffffffff


	//----- nvinfo : EIATTR_COOP_GROUP_INSTR_OFFSETS
	.align		4
.L_31:
        /*2d40*/ 	.byte	0x04, 0x28
        /*2d42*/ 	.short	(.L_33 - .L_32)


	//   ....[0]....
.L_32:
        /*2d44*/ 	.word	0x00000070


	//   ....[1]....
        /*2d48*/ 	.word	0x00000080


	//   ....[2]....
        /*2d4c*/ 	.word	0x000001a0


	//   ....[3]....
        /*2d50*/ 	.word	0x000003b0


	//   ....[4]....
        /*2d54*/ 	.word	0x00000820


	//   ....[5]....
        /*2d58*/ 	.word	0x000013f0


	//----- nvinfo : EIATTR_REG_RECONFIG
	.align		4
.L_33:
        /*2d5c*/ 	.byte	0x01, 0x54
	.zero		2


	//----- nvinfo : EIATTR_SYSCALL_OFFSETS
	.align		4
        /*2d60*/ 	.byte	0x04, 0x46
        /*2d62*/ 	.short	(.L_35 - .L_34)


	//   ....[0]....
.L_34:
        /*2d64*/ 	.word	0x000015a0


	//----- nvinfo : EIATTR_MBARRIER_INSTR_OFFSETS
	.align		4
.L_35:
        /*2d68*/ 	.byte	0x04, 0x39
        /*2d6a*/ 	.short	(.L_37 - .L_36)


	//   ....[0]....
.L_36:
        /*2d6c*/ 	.word	0x00000320
        /*2d70*/ 	.word	0x000000ff
        /*2d74*/ 	.word	0x00000000
        /*2d78*/ 	.short	0x0100
        /*2d7a*/ 	.byte	0x08
	.zero		1


	//   ....[1]....
        /*2d7c*/ 	.word	0x00000330
        /*2d80*/ 	.word	0x000000ff
        /*2d84*/ 	.word	0x00000018
        /*2d88*/ 	.short	0x0100
        /*2d8a*/ 	.byte	0x08
	.zero		1


	//   ....[2]....
        /*2d8c*/ 	.word	0x00000340
        /*2d90*/ 	.word	0x000000ff
        /*2d94*/ 	.word	0x00000008
        /*2d98*/ 	.short	0x0100
        /*2d9a*/ 	.byte	0x08
	.zero		1


	//   ....[3]....
        /*2d9c*/ 	.word	0x00000350
        /*2da0*/ 	.word	0x000000ff
        /*2da4*/ 	.word	0x00000020
        /*2da8*/ 	.short	0x0100
        /*2daa*/ 	.byte	0x08
	.zero		1


	//   ....[4]....
        /*2dac*/ 	.word	0x00000360
        /*2db0*/ 	.word	0x000000ff
        /*2db4*/ 	.word	0x00000010
        /*2db8*/ 	.short	0x0100
        /*2dba*/ 	.byte	0x08
	.zero		1


	//   ....[5]....
        /*2dbc*/ 	.word	0x00000370
        /*2dc0*/ 	.word	0x000000ff
        /*2dc4*/ 	.word	0x00000028
        /*2dc8*/ 	.short	0x0100
        /*2dca*/ 	.byte	0x08
	.zero		1


	//   ....[6]....
        /*2dcc*/ 	.word	0x00000750
        /*2dd0*/ 	.word	0x000000ff
        /*2dd4*/ 	.word	0x00000040
        /*2dd8*/ 	.short	0x0100
        /*2dda*/ 	.byte	0x06
	.zero		1


	//   ....[7]....
        /*2ddc*/ 	.word	0x00000780
        /*2de0*/ 	.word	0x000000ff
        /*2de4*/ 	.word	0x00000048
        /*2de8*/ 	.short	0x0100
        /*2dea*/ 	.byte	0x06
	.zero		1


	//   ....[8]....
        /*2dec*/ 	.word	0x00001680
        /*2df0*/ 	.word	0x00000004
        /*2df4*/ 	.word	0x00000000
        /*2df8*/ 	.short	0x010a
        /*2dfa*/ 	.byte	0x3f
	.zero		1


	//   ....[9]....
        /*2dfc*/ 	.word	0x000016c0
        /*2e00*/ 	.word	0x00000004
        /*2e04*/ 	.word	0x00000000
        /*2e08*/ 	.short	0x010a
        /*2e0a*/ 	.byte	0x3f
	.zero		1


	//   ....[10]....
        /*2e0c*/ 	.word	0x00004d10
        /*2e10*/ 	.word	0x00000004
        /*2e14*/ 	.word	0x00000000
        /*2e18*/ 	.short	0x010a
        /*2e1a*/ 	.byte	0x3f
	.zero		1


	//   ....[11]....
        /*2e1c*/ 	.word	0x00004d50
        /*2e20*/ 	.word	0x00000004
        /*2e24*/ 	.word	0x00000000
        /*2e28*/ 	.short	0x010a
        /*2e2a*/ 	.byte	0x3f
	.zero		1


	//   ....[12]....
        /*2e2c*/ 	.word	0x00008e40
        /*2e30*/ 	.word	0x00000004
        /*2e34*/ 	.word	0x00000000
        /*2e38*/ 	.short	0x0101
        /*2e3a*/ 	.byte	0x3f
	.zero		1


	//   ....[13]....
        /*2e3c*/ 	.word	0x00009060
        /*2e40*/ 	.word	0x00000000
        /*2e44*/ 	.word	0x00000000
        /*2e48*/ 	.short	0x0101
        /*2e4a*/ 	.byte	0x3f
	.zero		1


	//   ....[14]....
        /*2e4c*/ 	.word	0x0001ad20
        /*2e50*/ 	.word	0x0000000a
        /*2e54*/ 	.word	0x00000018
        /*2e58*/ 	.short	0x010a
        /*2e5a*/ 	.byte	0x3f
	.zero		1


	//   ....[15]....
        /*2e5c*/ 	.word	0x0001b0e0
        /*2e60*/ 	.word	0x00000002
        /*2e64*/ 	.word	0x00000048
        /*2e68*/ 	.short	0x0101
        /*2e6a*/ 	.byte	0x3f
	.zero		1


	//   ....[16]....
        /*2e6c*/ 	.word	0x0001b8e0
        /*2e70*/ 	.word	0x00000005
        /*2e74*/ 	.word	0x00000000
        /*2e78*/ 	.short	0x010a
        /*2e7a*/ 	.byte	0x3f
	.zero		1


	//   ....[17]....
        /*2e7c*/ 	.word	0x0001b970
        /*2e80*/ 	.word	0x00000007
        /*2e84*/ 	.word	0x00000000
        /*2e88*/ 	.short	0x010a
        /*2e8a*/ 	.byte	0x3f
	.zero		1


	//   ....[18]....
        /*2e8c*/ 	.word	0x0001ba00
        /*2e90*/ 	.word	0x00000003
        /*2e94*/ 	.word	0x00000000
        /*2e98*/ 	.short	0x010a
        /*2e9a*/ 	.byte	0x3f
	.zero		1


	//   ....[19]....
        /*2e9c*/ 	.word	0x0001ba60
        /*2ea0*/ 	.word	0x00000004
        /*2ea4*/ 	.word	0x00000000
        /*2ea8*/ 	.short	0x010a
        /*2eaa*/ 	.byte	0x3f
	.zero		1


	//   ....[20]....
        /*2eac*/ 	.word	0x0001bab0
        /*2eb0*/ 	.word	0x00000004
        /*2eb4*/ 	.word	0x00000000
        /*2eb8*/ 	.short	0x010a
        /*2eba*/ 	.byte	0x3f
	.zero		1


	//   ....[21]....
        /*2ebc*/ 	.word	0x0001bb80
        /*2ec0*/ 	.word	0x0000000a
        /*2ec4*/ 	.word	0x00000018
        /*2ec8*/ 	.short	0x010a
        /*2eca*/ 	.byte	0x3f
	.zero		1


	//   ....[22]....
        /*2ecc*/ 	.word	0x0001bc50
        /*2ed0*/ 	.word	0x00000005
        /*2ed4*/ 	.word	0x00000000
        /*2ed8*/ 	.short	0x010a
        /*2eda*/ 	.byte	0x3f
	.zero		1


	//   ....[23]....
        /*2edc*/ 	.word	0x0001bca0
        /*2ee0*/ 	.word	0x00000007
        /*2ee4*/ 	.word	0x00000000
        /*2ee8*/ 	.short	0x010a
        /*2eea*/ 	.byte	0x3f
	.zero		1


	//----- nvinfo : EIATTR_NUM_MBARRIERS
	.align		4
.L_37:
        /*2eec*/ 	.byte	0x03, 0x38
        /*2eee*/ 	.short	0x0008


	//----- nvinfo : EIATTR_EXIT_INSTR_OFFSETS
	.align		4
        /*2ef0*/ 	.byte	0x04, 0x1c
        /*2ef2*/ 	.short	(.L_39 - .L_38)


	//   ....[0]....
.L_38:
        /*2ef4*/ 	.word	0x00000a80


	//   ....[1]....
        /*2ef8*/ 	.word	0x00001310


	//   ....[2]....
        /*2efc*/ 	.word	0x0001a2b0


	//   ....[3]....
        /*2f00*/ 	.word	0x0001a8d0


	//   ....[4]....
        /*2f04*/ 	.word	0x0001ba50


	//----- nvinfo : EIATTR_MAX_THREADS
	.align		4
.L_39:
        /*2f08*/ 	.byte	0x04, 0x05
        /*2f0a*/ 	.short	(.L_41 - .L_40)
.L_40:
        /*2f0c*/ 	.word	0x00000180
        /*2f10*/ 	.word	0x00000001
        /*2f14*/ 	.word	0x00000001


	//----- nvinfo : EIATTR_CRS_STACK_SIZE
	.align		4
.L_41:
        /*2f18*/ 	.byte	0x04, 0x1e
        /*2f1a*/ 	.short	(.L_43 - .L_42)
.L_42:
        /*2f1c*/ 	.word	0x00000000


	//----- nvinfo : EIATTR_CBANK_PARAM_SIZE
	.align		4
.L_43:
        /*2f20*/ 	.byte	0x03, 0x19
        /*2f22*/ 	.short	0x0470


	//----- nvinfo : EIATTR_PARAM_CBANK
	.align		4
        /*2f24*/ 	.byte	0x04, 0x0a
        /*2f26*/ 	.short	(.L_45 - .L_44)
	.align		4
.L_44:
        /*2f28*/ 	.word	index@(.nv.constant0._ZN7cutlass13device_kernelINS_4gemm6kernel13GemmUniversalIN4cute5tupleIJiiiiEEENS1_10collective13CollectiveMmaINS1_34MainloopSm90TmaGmmaWarpSpecializedILi3ENS5_IJNS4_1CILi2EEENSA_ILi4EEENSA_ILi1EEEEEENS1_35KernelTmaWarpSpecializedCooperativeEEENS5_IJNSA_ILi256EEESH_NSA_ILi64EEEEEENS_6half_tENS5_IJlSD_lEEESK_SL_NS4_8TiledMMAINS4_8MMA_AtomIJNS4_4SM904GMMA26MMA_64x256x16_F32F16F16_SSILNSP_5MajorE0ELSR_0ELNSP_7ScaleInE1ELSS_1EEEEEENS4_6LayoutINS5_IJSB_SD_SD_EEENS5_IJSD_NSA_ILi0EEESX_EEEEENS5_IJNS4_10UnderscoreES10_S10_EEEEENS4_23SM90_TMA_LOAD_MULTICASTENS4_14ComposedLayoutINS4_7SwizzleILi3ELi4ELi3EEENS4_18smem_ptr_flag_bitsILi16EEENSV_INS5_IJNSA_ILi8EEESI_EEENS5_IJSI_SD_EEEEEEEvNS4_8identityES13_S1D_vS1E_EENS_8epilogue10collective6detail29Sm90TmaWarpSpecializedAdapterINS1H_15DefaultEpilogueISK_SL_SL_NS1G_6thread17LinearCombinationISK_Li1EffLNS1L_9ScaleType4KindE0ELNS_15FloatRoundStyleE2ESK_EENS1_15EpilogueDefaultEEEEEvvEEEEvNT_6ParamsE)
        /*2f2c*/ 	.short	0x0210
        /*2f2e*/ 	.short	0x0470


	//----- nvinfo : EIATTR_SW_WAR
	.align		4
.L_45:
        /*2f30*/ 	.byte	0x04, 0x36
        /*2f32*/ 	.short	(.L_47 - .L_46)
.L_46:
        /*2f34*/ 	.word	0x00000008
.L_47:


//--------------------- .nv.callgraph             --------------------------
	.section	.nv.callgraph,"",@"SHT_CUDA_CALLGRAPH"
	.align	4
	.sectionentsize	8
	.align		4
        /*0000*/ 	.word	0x00000000
	.align		4
        /*0004*/ 	.word	0xffffffff
	.align		4
        /*0008*/ 	.word	index@(_ZN7cutlass13device_kernelINS_4gemm6kernel13GemmUniversalIN4cute5tupleIJiiiiEEENS1_10collective13CollectiveMmaINS1_34MainloopSm90TmaGmmaWarpSpecializedILi3ENS5_IJNS4_1CILi2EEENSA_ILi4EEENSA_ILi1EEEEEENS1_35KernelTmaWarpSpecializedCooperativeEEENS5_IJNSA_ILi256EEESH_NSA_ILi64EEEEEENS_6half_tENS5_IJlSD_lEEESK_SL_NS4_8TiledMMAINS4_8MMA_AtomIJNS4_4SM904GMMA26MMA_64x256x16_F32F16F16_SSILNSP_5MajorE0ELSR_0ELNSP_7ScaleInE1ELSS_1EEEEEENS4_6LayoutINS5_IJSB_SD_SD_EEENS5_IJSD_NSA_ILi0EEESX_EEEEENS5_IJNS4_10UnderscoreES10_S10_EEEEENS4_23SM90_TMA_LOAD_MULTICASTENS4_14ComposedLayoutINS4_7SwizzleILi3ELi4ELi3EEENS4_18smem_ptr_flag_bitsILi16EEENSV_INS5_IJNSA_ILi8EEESI_EEENS5_IJSI_SD_EEEEEEEvNS4_8identityES13_S1D_vS1E_EENS_8epilogue10collective6detail29Sm90TmaWarpSpecializedAdapterINS1H_15DefaultEpilogueISK_SL_SL_NS1G_6thread17LinearCombinationISK_Li1EffLNS1L_9ScaleType4KindE0ELNS_15FloatRoundStyleE2ESK_EENS1_15EpilogueDefaultEEEEEvvEEEEvNT_6ParamsE)
	.align		4
        /*000c*/ 	.word	index@(__assertfail)
	.align		4
        /*0010*/ 	.word	0x00000000
	.align		4
        /*0014*/ 	.word	0xfffffffe
	.align		4
        /*0018*/ 	.word	0x00000000
	.align		4
        /*001c*/ 	.word	0xfffffffd
	.align		4
        /*0020*/ 	.word	0x00000000
	.align		4
        /*0024*/ 	.word	0xfffffffc


//--------------------- .nv.constant4             --------------------------
	.section	.nv.constant4,"a",@progbits
	.align	8
	.align		8
.nv.constant4:
        /*0000*/ 	.dword	__assertfail
	.align		8
        /*0008*/ 	.dword	__unnamed_1
	.align		8
        /*0010*/ 	.dword	_ZN40_INTERNAL_605dd685_4_k_cu_26032cf8_265314cuda3std3__45__cpo5beginE
	.align		8
        /*0018*/ 	.dword	_ZN40_INTERNAL_605dd685_4_k_cu_26032cf8_265314cuda3std3__45__cpo3endE
	.align		8
        /*0020*/ 	.dword	_ZN40_INTERNAL_605dd685_4_k_cu_26032cf8_265314cuda3std3__45__cpo6cbeginE
	.align		8
        /*0028*/ 	.dword	_ZN40_INTERNAL_605dd685_4_k_cu_26032cf8_265314cuda3std3__45__cpo4cendE
	.align		8
        /*0030*/ 	.dword	_ZN40_INTERNAL_605dd685_4_k_cu_26032cf8_265314cuda3std3__442_GLOBAL__N__605dd685_4_k_cu_26032cf8_265316ignoreE
	.align		8
        /*0038*/ 	.dword	_ZN40_INTERNAL_605dd685_4_k_cu_26032cf8_265314cuda3std3__419piecewise_constructE
	.align		8
        /*0040*/ 	.dword	_ZN40_INTERNAL_605dd685_4_k_cu_26032cf8_265314cuda3std3__48in_placeE
	.align		8
        /*0048*/ 	.dword	_ZN40_INTERNAL_605dd685_4_k_cu_26032cf8_265314cuda3std6ranges3__45__cpo4swapE
	.align		8
        /*0050*/ 	.dword	_ZN40_INTERNAL_605dd685_4_k_cu_26032cf8_265314cuda3std6ranges3__45__cpo9iter_moveE
	.align		8
        /*0058*/ 	.dword	_ZN40_INTERNAL_605dd685_4_k_cu_26032cf8_265314cute7productE
	.align		8
        /*0060*/ 	.dword	_ZN40_INTERNAL_605dd685_4_k_cu_26032cf8_265314cute1_E
	.align		8
        /*0068*/ 	.dword	$str$22
	.align		8
        /*0070*/ 	.dword	$str$23


//--------------------- .text._ZN7cutlass13device_kernelINS_4gemm6kernel13GemmUniversalIN4cute5tupleIJiiiiEEENS1_10collective13CollectiveMmaINS1_34MainloopSm90TmaGmmaWarpSpecializedILi3ENS5_IJNS4_1CILi2EEENSA_ILi4EEENSA_ILi1EEEEEENS1_35KernelTmaWarpSpecializedCooperativeEEENS5_IJNSA_ILi256EEESH_NSA_ILi64EEEEEENS_6half_tENS5_IJlSD_lEEESK_SL_NS4_8TiledMMAINS4_8MMA_AtomIJNS4_4SM904GMMA26MMA_64x256x16_F32F16F16_SSILNSP_5MajorE0ELSR_0ELNSP_7ScaleInE1ELSS_1EEEEEENS4_6LayoutINS5_IJSB_SD_SD_EEENS5_IJSD_NSA_ILi0EEESX_EEEEENS5_IJNS4_10UnderscoreES10_S10_EEEEENS4_23SM90_TMA_LOAD_MULTICASTENS4_14ComposedLayoutINS4_7SwizzleILi3ELi4ELi3EEENS4_18smem_ptr_flag_bitsILi16EEENSV_INS5_IJNSA_ILi8EEESI_EEENS5_IJSI_SD_EEEEEEEvNS4_8identityES13_S1D_vS1E_EENS_8epilogue10collective6detail29Sm90TmaWarpSpecializedAdapterINS1H_15DefaultEpilogueISK_SL_SL_NS1G_6thread17LinearCombinationISK_Li1EffLNS1L_9ScaleType4KindE0ELNS_15FloatRoundStyleE2ESK_EENS1_15EpilogueDefaultEEEEEvvEEEEvNT_6ParamsE --------------------------
	.section	.text._ZN7cutlass13device_kernelINS_4gemm6kernel13GemmUniversalIN4cute5tupleIJiiiiEEENS1_10collective13CollectiveMmaINS1_34MainloopSm90TmaGmmaWarpSpecializedILi3ENS5_IJNS4_1CILi2EEENSA_ILi4EEENSA_ILi1EEEEEENS1_35KernelTmaWarpSpecializedCooperativeEEENS5_IJNSA_ILi256EEESH_NSA_ILi64EEEEEENS_6half_tENS5_IJlSD_lEEESK_SL_NS4_8TiledMMAINS4_8MMA_AtomIJNS4_4SM904GMMA26MMA_64x256x16_F32F16F16_SSILNSP_5MajorE0ELSR_0ELNSP_7ScaleInE1ELSS_1EEEEEENS4_6LayoutINS5_IJSB_SD_SD_EEENS5_IJSD_NSA_ILi0EEESX_EEEEENS5_IJNS4_10UnderscoreES10_S10_EEEEENS4_23SM90_TMA_LOAD_MULTICASTENS4_14ComposedLayoutINS4_7SwizzleILi3ELi4ELi3EEENS4_18smem_ptr_flag_bitsILi16EEENSV_INS5_IJNSA_ILi8EEESI_EEENS5_IJSI_SD_EEEEEEEvNS4_8identityES13_S1D_vS1E_EENS_8epilogue10collective6detail29Sm90TmaWarpSpecializedAdapterINS1H_15DefaultEpilogueISK_SL_SL_NS1G_6thread17LinearCombinationISK_Li1EffLNS1L_9ScaleType4KindE0ELNS_15FloatRoundStyleE2ESK_EENS1_15EpilogueDefaultEEEEEvvEEEEvNT_6ParamsE,"ax",@progbits
	.align	128
.text._ZN7cutlass13device_kernelINS_4gemm6kernel13GemmUniversalIN4cute5tupleIJiiiiEEENS1_10collective13CollectiveMmaINS1_34MainloopSm90TmaGmmaWarpSpecializedILi3ENS5_IJNS4_1CILi2EEENSA_ILi4EEENSA_ILi1EEEEEENS1_35KernelTmaWarpSpecializedCooperativeEEENS5_IJNSA_ILi256EEESH_NSA_ILi64EEEEEENS_6half_tENS5_IJlSD_lEEESK_SL_NS4_8TiledMMAINS4_8MMA_AtomIJNS4_4SM904GMMA26MMA_64x256x16_F32F16F16_SSILNSP_5MajorE0ELSR_0ELNSP_7ScaleInE1ELSS_1EEEEEENS4_6LayoutINS5_IJSB_SD_SD_EEENS5_IJSD_NSA_ILi0EEESX_EEEEENS5_IJNS4_10UnderscoreES10_S10_EEEEENS4_23SM90_TMA_LOAD_MULTICASTENS4_14ComposedLayoutINS4_7SwizzleILi3ELi4ELi3EEENS4_18smem_ptr_flag_bitsILi16EEENSV_INS5_IJNSA_ILi8EEESI_EEENS5_IJSI_SD_EEEEEEEvNS4_8identityES13_S1D_vS1E_EENS_8epilogue10collective6detail29Sm90TmaWarpSpecializedAdapterINS1H_15DefaultEpilogueISK_SL_SL_NS1G_6thread17LinearCombinationISK_Li1EffLNS1L_9ScaleType4KindE0ELNS_15FloatRoundStyleE2ESK_EENS1_15EpilogueDefaultEEEEEvvEEEEvNT_6ParamsE:
        .type           _ZN7cutlass13device_kernelINS_4gemm6kernel13GemmUniversalIN4cute5tupleIJiiiiEEENS1_10collective13CollectiveMmaINS1_34MainloopSm90TmaGmmaWarpSpecializedILi3ENS5_IJNS4_1CILi2EEENSA_ILi4EEENSA_ILi1EEEEEENS1_35KernelTmaWarpSpecializedCooperativeEEENS5_IJNSA_ILi256EEESH_NSA_ILi64EEEEEENS_6half_tENS5_IJlSD_lEEESK_SL_NS4_8TiledMMAINS4_8MMA_AtomIJNS4_4SM904GMMA26MMA_64x256x16_F32F16F16_SSILNSP_5MajorE0ELSR_0ELNSP_7ScaleInE1ELSS_1EEEEEENS4_6LayoutINS5_IJSB_SD_SD_EEENS5_IJSD_NSA_ILi0EEESX_EEEEENS5_IJNS4_10UnderscoreES10_S10_EEEEENS4_23SM90_TMA_LOAD_MULTICASTENS4_14ComposedLayoutINS4_7SwizzleILi3ELi4ELi3EEENS4_18smem_ptr_flag_bitsILi16EEENSV_INS5_IJNSA_ILi8EEESI_EEENS5_IJSI_SD_EEEEEEEvNS4_8identityES13_S1D_vS1E_EENS_8epilogue10collective6detail29Sm90TmaWarpSpecializedAdapterINS1H_15DefaultEpilogueISK_SL_SL_NS1G_6thread17LinearCombinationISK_Li1EffLNS1L_9ScaleType4KindE0ELNS_15FloatRoundStyleE2ESK_EENS1_15EpilogueDefaultEEEEEvvEEEEvNT_6ParamsE,@function
        .size           _ZN7cutlass13device_kernelINS_4gemm6kernel13GemmUniversalIN4cute5tupleIJiiiiEEENS1_10collective13CollectiveMmaINS1_34MainloopSm90TmaGmmaWarpSpecializedILi3ENS5_IJNS4_1CILi2EEENSA_ILi4EEENSA_ILi1EEEEEENS1_35KernelTmaWarpSpecializedCooperativeEEENS5_IJNSA_ILi256EEESH_NSA_ILi64EEEEEENS_6half_tENS5_IJlSD_lEEESK_SL_NS4_8TiledMMAINS4_8MMA_AtomIJNS4_4SM904GMMA26MMA_64x256x16_F32F16F16_SSILNSP_5MajorE0ELSR_0ELNSP_7ScaleInE1ELSS_1EEEEEENS4_6LayoutINS5_IJSB_SD_SD_EEENS5_IJSD_NSA_ILi0EEESX_EEEEENS5_IJNS4_10UnderscoreES10_S10_EEEEENS4_23SM90_TMA_LOAD_MULTICASTENS4_14ComposedLayoutINS4_7SwizzleILi3ELi4ELi3EEENS4_18smem_ptr_flag_bitsILi16EEENSV_INS5_IJNSA_ILi8EEESI_EEENS5_IJSI_SD_EEEEEEEvNS4_8identityES13_S1D_vS1E_EENS_8epilogue10collective6detail29Sm90TmaWarpSpecializedAdapterINS1H_15DefaultEpilogueISK_SL_SL_NS1G_6thread17LinearCombinationISK_Li1EffLNS1L_9ScaleType4KindE0ELNS_15FloatRoundStyleE2ESK_EENS1_15EpilogueDefaultEEEEEvvEEEEvNT_6ParamsE,(.L_x_579 - _ZN7cutlass13device_kernelINS_4gemm6kernel13GemmUniversalIN4cute5tupleIJiiiiEEENS1_10collective13CollectiveMmaINS1_34MainloopSm90TmaGmmaWarpSpecializedILi3ENS5_IJNS4_1CILi2EEENSA_ILi4EEENSA_ILi1EEEEEENS1_35KernelTmaWarpSpecializedCooperativeEEENS5_IJNSA_ILi256EEESH_NSA_ILi64EEEEEENS_6half_tENS5_IJlSD_lEEESK_SL_NS4_8TiledMMAINS4_8MMA_AtomIJNS4_4SM904GMMA26MMA_64x256x16_F32F16F16_SSILNSP_5MajorE0ELSR_0ELNSP_7ScaleInE1ELSS_1EEEEEENS4_6LayoutINS5_IJSB_SD_SD_EEENS5_IJSD_NSA_ILi0EEESX_EEEEENS5_IJNS4_10UnderscoreES10_S10_EEEEENS4_23SM90_TMA_LOAD_MULTICASTENS4_14ComposedLayoutINS4_7SwizzleILi3ELi4ELi3EEENS4_18smem_ptr_flag_bitsILi16EEENSV_INS5_IJNSA_ILi8EEESI_EEENS5_IJSI_SD_EEEEEEEvNS4_8identityES13_S1D_vS1E_EENS_8epilogue10collective6detail29Sm90TmaWarpSpecializedAdapterINS1H_15DefaultEpilogueISK_SL_SL_NS1G_6thread17LinearCombinationISK_Li1EffLNS1L_9ScaleType4KindE0ELNS_15FloatRoundStyleE2ESK_EENS1_15EpilogueDefaultEEEEEvvEEEEvNT_6ParamsE)
        .other          _ZN7cutlass13device_kernelINS_4gemm6kernel13GemmUniversalIN4cute5tupleIJiiiiEEENS1_10collective13CollectiveMmaINS1_34MainloopSm90TmaGmmaWarpSpecializedILi3ENS5_IJNS4_1CILi2EEENSA_ILi4EEENSA_ILi1EEEEEENS1_35KernelTmaWarpSpecializedCooperativeEEENS5_IJNSA_ILi256EEESH_NSA_ILi64EEEEEENS_6half_tENS5_IJlSD_lEEESK_SL_NS4_8TiledMMAINS4_8MMA_AtomIJNS4_4SM904GMMA26MMA_64x256x16_F32F16F16_SSILNSP_5MajorE0ELSR_0ELNSP_7ScaleInE1ELSS_1EEEEEENS4_6LayoutINS5_IJSB_SD_SD_EEENS5_IJSD_NSA_ILi0EEESX_EEEEENS5_IJNS4_10UnderscoreES10_S10_EEEEENS4_23SM90_TMA_LOAD_MULTICASTENS4_14ComposedLayoutINS4_7SwizzleILi3ELi4ELi3EEENS4_18smem_ptr_flag_bitsILi16EEENSV_INS5_IJNSA_ILi8EEESI_EEENS5_IJSI_SD_EEEEEEEvNS4_8identityES13_S1D_vS1E_EENS_8epilogue10collective6detail29Sm90TmaWarpSpecializedAdapterINS1H_15DefaultEpilogueISK_SL_SL_NS1G_6thread17LinearCombinationISK_Li1EffLNS1L_9ScaleType4KindE0ELNS_15FloatRoundStyleE2ESK_EENS1_15EpilogueDefaultEEEEEvvEEEEvNT_6ParamsE,@"STO_CUDA_ENTRY STV_DEFAULT"
_ZN7cutlass13device_kernelINS_4gemm6kernel13GemmUniversalIN4cute5tupleIJiiiiEEENS1_10collective13CollectiveMmaINS1_34MainloopSm90TmaGmmaWarpSpecializedILi3ENS5_IJNS4_1CILi2EEENSA_ILi4EEENSA_ILi1EEEEEENS1_35KernelTmaWarpSpecializedCooperativeEEENS5_IJNSA_ILi256EEESH_NSA_ILi64EEEEEENS_6half_tENS5_IJlSD_lEEESK_SL_NS4_8TiledMMAINS4_8MMA_AtomIJNS4_4SM904GMMA26MMA_64x256x16_F32F16F16_SSILNSP_5MajorE0ELSR_0ELNSP_7ScaleInE1ELSS_1EEEEEENS4_6LayoutINS5_IJSB_SD_SD_EEENS5_IJSD_NSA_ILi0EEESX_EEEEENS5_IJNS4_10UnderscoreES10_S10_EEEEENS4_23SM90_TMA_LOAD_MULTICASTENS4_14ComposedLayoutINS4_7SwizzleILi3ELi4ELi3EEENS4_18smem_ptr_flag_bitsILi16EEENSV_INS5_IJNSA_ILi8EEESI_EEENS5_IJSI_SD_EEEEEEEvNS4_8identityES13_S1D_vS1E_EENS_8epilogue10collective6detail29Sm90TmaWarpSpecializedAdapterINS1H_15DefaultEpilogueISK_SL_SL_NS1G_6thread17LinearCombinationISK_Li1EffLNS1L_9ScaleType4KindE0ELNS_15FloatRoundStyleE2ESK_EENS1_15EpilogueDefaultEEEEEvvEEEEvNT_6ParamsE:
[----:B------:R-:W0:Y:S02]  /*0000*/  LDC R1, c[0x0][0x28] ;  /* 0x00000a00ff017b82 */ /* 0x000e240000000800 */
[----:B0-----:R-:W-:Y:S01]  /*0010*/  VIADD R1, R1, 0xfffff878 ;  /* 0xfffff87801017836 */ /* 0x001fe20000000000 */
[----:B------:R-:W0:Y:S01]  /*0020*/  S2R R4, SR_TID.X ;  /* 0x0000000000047919 */ /* 0x000e220000002100 */
[----:B------:R-:W-:Y:S01]  /*0030*/  ELECT P0, URZ, PT ;  /* 0x00000000003f782f */ /* 0x000fe20003800000 */
[----:B------:R-:W-:Y:S01]  /*0040*/  BSSY B0, `(.L_x_0) ;  /* 0x0000015000007945 */ /* 0x000fe20003800000 */
[--C-:B0-----:R-:W-:Y:S02]  /*0050*/  SHF.R.U32.HI R0, RZ, 0x5, R4.reuse ;  /* 0x00000005ff007819 */ /* 0x101fe40000011604 */
[----:B------:R-:W-:-:S03]  /*0060*/  SHF.R.U32.HI R2, RZ, 0x7, R4 ;  /* 0x00000007ff027819 */ /* 0x000fc60000011604 */
[----:B------:R-:W0:Y:S04]  /*0070*/  SHFL.IDX PT, R3, R0, RZ, 0x1f ;  /* 0x00001fff00037589 */ /* 0x000e2800000e0000 */
[----:B------:R-:W1:Y:S01]  /*0080*/  SHFL.IDX PT, R2, R2, RZ, 0x1f ;  /* 0x00001fff02027589 */ /* 0x000e6200000e0000 */
[----:B0-----:R-:W-:Y:S02]  /*0090*/  R2UR UR9, R3 ;  /* 0x00000000030972ca */ /* 0x001fe400000e0000 */
[----:B-1----:R-:W-:-:S11]  /*00a0*/  R2UR UR5, R2 ;  /* 0x00000000020572ca */ /* 0x002fd600000e0000 */
[----:B------:R-:W-:Y:S02]  /*00b0*/  USHF.R.S32.HI UR4, URZ, 0x1f, UR9 ;  /* 0x0000001f3f047899 */ /* 0x000fe40008011409 */
[----:B------:R-:W-:Y:S02]  /*00c0*/  ISETP.NE.OR P0, PT, RZ, UR9, !P0 ;  /* 0x00000009ff007c0c */ /* 0x000fe4000c705670 */
[----:B------:R-:W-:-:S04]  /*00d0*/  ULEA.HI UR4, UR4, UR9, URZ, 0x2 ;  /* 0x0000000904047291 */ /* 0x000fc8000f8f103f */
[----:B------:R-:W-:-:S04]  /*00e0*/  ULOP3.LUT UR4, UR4, 0xfffffffc, URZ, 0xc0, !UPT ;  /* 0xfffffffc04047892 */ /* 0x000fc8000f8ec03f */
[----:B------:R-:W-:-:S03]  /*00f0*/  UIADD3 UR9, UR9, -UR4, URZ ;  /* 0x8000000409097290 */ /* 0x000fc6000fffe03f */
[----:B------:R-:W-:Y:S09]  /*0100*/  @P0 BRA `(.L_x_1) ;  /* 0x0000000000200947 */ /* 0x000ff20003800000 */
[----:B------:R-:W-:Y:S02]  /*0110*/  ULDC.64 UR6, c[0x0][0x198] ;  /* 0x0000660000067ab9 */ /* 0x000fe40000000a00 */
[----:B------:R-:W-:Y:S02]  /*0120*/  UIADD3 UR10, UP0, UR6, 0xf0, URZ ;  /* 0x000000f0060a7890 */ /* 0x000fe4000ff1e03f */
[----:B------:R-:W-:Y:S02]  /*0130*/  UIADD3 UR6, UP1, UR6, 0x1f0, URZ ;  /* 0x000001f006067890 */ /* 0x000fe4000ff3e03f */
[----:B------:R-:W-:Y:S02]  /*0140*/  UIADD3.X UR11, URZ, UR7, URZ, UP0, !UPT ;  /* 0x000000073f0b7290 */ /* 0x000fe400087fe43f */
[----:B------:R-:W-:-:S07]  /*0150*/  UIADD3.X UR7, URZ, UR7, URZ, UP1, !UPT ;  /* 0x000000073f077290 */ /* 0x000fce0008ffe43f */
[----:B------:R0:W-:Y:S02]  /*0160*/  UTMACCTL.PF [UR10] ;  /* 0x000000000a0079b9 */ /* 0x0001e40008040000 */
[----:B------:R0:W-:Y:S02]  /*0170*/  UTMACCTL.PF [UR6] ;  /* 0x00000000060079b9 */ /* 0x0001e40008040000 */
[----:B0-----:R-:W-:Y:S01]  /*0180*/  NOP ;  /* 0x0000000000007918 */ /* 0x001fe20000000000 */
.L_x_1:
[----:B------:R-:W-:Y:S05]  /*0190*/  BSYNC B0 ;  /* 0x0000000000007941 */ /* 0x000fea0003800000 */
.L_x_0:
[----:B------:R-:W0:Y:S01]  /*01a0*/  SHFL.IDX PT, R2, R0, RZ, 0x1f ;  /* 0x00001fff00027589 */ /* 0x000e2200000e0000 */
[----:B------:R-:W-:Y:S01]  /*01b0*/  UISETP.NE.AND UP0, UPT, UR9, 0x3, UPT ;  /* 0x000000030900788c */ /* 0x000fe2000bf05270 */
[----:B------:R-:W-:Y:S01]  /*01c0*/  ISETP.NE.AND P1, PT, RZ, UR5, PT ;  /* 0x00000005ff007c0c */ /* 0x000fe2000bf25270 */
[----:B------:R-:W-:Y:S02]  /*01d0*/  UIADD3 UR16, UR5, -0x1, URZ ;  /* 0xffffffff05107890 */ /* 0x000fe4000fffe03f */
[----:B------:R-:W-:Y:S02]  /*01e0*/  UISETP.EQ.OR UP0, UPT, UR9, URZ, !UP0 ;  /* 0x0000003f0900728c */ /* 0x000fe4000c702670 */
[----:B------:R-:W-:Y:S02]  /*01f0*/  UISETP.GE.U32.AND UP1, UPT, UR16, 0x2, UPT ;  /* 0x000000021000788c */ /* 0x000fe4000bf26070 */
[----:B------:R-:W-:-:S04]  /*0200*/  UISETP.EQ.AND UP0, UPT, UR5, URZ, UP0 ;  /* 0x0000003f0500728c */ /* 0x000fc80008702270 */
[----:B------:R-:W-:-:S04]  /*0210*/  USEL UR40, URZ, 0x1, !UP0 ;  /* 0x000000013f287887 */ /* 0x000fc8000c000000 */
[----:B------:R-:W-:Y:S01]  /*0220*/  USEL UR40, UR40, 0x2, UP1 ;  /* 0x0000000228287887 */ /* 0x000fe20008800000 */
[----:B0-----:R-:W-:-:S13]  /*0230*/  ISETP.NE.AND P0, PT, R2, RZ, PT ;  /* 0x000000ff0200720c */ /* 0x001fda0003f05270 */
[----:B------:R-:W-:Y:S05]  /*0240*/  @P0 BRA `(.L_x_2) ;  /* 0x0000000000500947 */ /* 0x000fea0003800000 */
[----:B------:R-:W0:Y:S01]  /*0250*/  S2UR UR8, SR_CgaCtaId ;  /* 0x00000000000879c3 */ /* 0x000e220000008800 */
[----:B------:R-:W-:Y:S01]  /*0260*/  UMOV UR4, 0x400 ;  /* 0x0000040000047882 */ /* 0x000fe20000000000 */
[----:B------:R-:W-:Y:S01]  /*0270*/  UMOV UR5, 0x1 ;  /* 0x0000000100057882 */ /* 0x000fe20000000000 */
[----:B------:R-:W-:Y:S01]  /*0280*/  UMOV UR6, 0xa ;  /* 0x0000000a00067882 */ /* 0x000fe20000000000 */
[----:B------:R-:W-:Y:S01]  /*0290*/  ELECT P0, URZ, PT ;  /* 0x00000000003f782f */ /* 0x000fe20003800000 */
[----:B------:R-:W-:-:S04]  /*02a0*/  UIADD3 UR6, -UR6, 0x100000, URZ ;  /* 0x0010000006067890 */ /* 0x000fc8000fffe13f */
[----:B------:R-:W-:Y:S02]  /*02b0*/  USHF.L.U32 UR7, UR6, 0xb, URZ ;  /* 0x0000000b06077899 */ /* 0x000fe4000800063f */
[----:B------:R-:W-:Y:S02]  /*02c0*/  USHF.L.U32 UR6, UR6, 0x1, URZ ;  /* 0x0000000106067899 */ /* 0x000fe4000800063f */
[----:B0-----:R-:W-:Y:S02]  /*02d0*/  ULEA UR8, UR8, UR4, 0x18 ;  /* 0x0000000408087291 */ /* 0x001fe4000f8ec03f */
[----:B------:R-:W-:-:S04]  /*02e0*/  UIADD3 UR4, -UR5, 0x100000, URZ ;  /* 0x0010000005047890 */ /* 0x000fc8000fffe13f */
[----:B------:R-:W-:Y:S02]  /*02f0*/  USHF.L.U32 UR5, UR4, 0xb, URZ ;  /* 0x0000000b04057899 */ /* 0x000fe4000800063f */
[----:B------:R-:W-:Y:S01]  /*0300*/  USHF.L.U32 UR4, UR4, 0x1, URZ ;  /* 0x0000000104047899 */ /* 0x000fe2000800063f */
[----:B------:R-:W0:Y:S11]  /*0310*/  FENCE.VIEW.ASYNC.S ;  /* 0x00000000000073c6 */ /* 0x000e360000000000 */
[----:B0-----:R0:W1:Y:S01]  /*0320*/  SYNCS.EXCH.64 URZ, [UR8], UR4 ;  /* 0x00000004083f75b2 */ /* 0x0010620008000100 */
[----:B------:R0:W2:Y:S01]  /*0330*/  SYNCS.EXCH.64 URZ, [UR8+0x18], UR6 ;  /* 0x00001806083f75b2 */ /* 0x0000a20008000100 */
[----:B------:R0:W3:Y:S01]  /*0340*/  SYNCS.EXCH.64 URZ, [UR8+0x8], UR4 ;  /* 0x00000804083f75b2 */ /* 0x0000e20008000100 */
[----:B------:R0:W4:Y:S01]  /*0350*/  SYNCS.EXCH.64 URZ, [UR8+0x20], UR6 ;  /* 0x00002006083f75b2 */ /* 0x0001220008000100 */
[----:B------:R0:W0:Y:S01]  /*0360*/  SYNCS.EXCH.64 URZ, [UR8+0x10], UR4 ;  /* 0x00001004083f75b2 */ /* 0x0000220008000100 */
[----:B------:R0:W0:Y:S01]  /*0370*/  SYNCS.EXCH.64 URZ, [UR8+0x28], UR6 ;  /* 0x00002806083f75b2 */ /* 0x0000220008000100 */
[----:B------:R-:W-:Y:S01]  /*0380*/  NOP ;  /* 0x0000000000007918 */ /* 0x000fe20000000000 */
.L_x_2:
[----:B------:R-:W5:Y:S01]  /*0390*/  S2UR UR13, SR_CTAID.X ;  /* 0x00000000000d79c3 */ /* 0x000f620000002500 */
[----:B------:R-:W-:Y:S01]  /*03a0*/  SHF.R.S32.HI R3, RZ, 0x1f, R4 ;  /* 0x0000001fff037819 */ /* 0x000fe20000011404 */
[----:B------:R5:W1:Y:S01]  /*03b0*/  SHFL.IDX PT, R6, R0, RZ, 0x1f ;  /* 0x00001fff00067589 */ /* 0x000a6200000e0000 */
[----:B0-----:R-:W-:Y:S01]  /*03c0*/  ULDC UR4, c[0x0][0x150] ;  /* 0x0000540000047ab9 */ /* 0x001fe20000000800 */
[----:B------:R-:W-:Y:S02]  /*03d0*/  ELECT P0, URZ, PT ;  /* 0x00000000003f782f */ /* 0x000fe40003800000 */
[----:B------:R-:W-:Y:S01]  /*03e0*/  LEA.HI R3, R3, R4, RZ, 0x7 ;  /* 0x0000000403037211 */ /* 0x000fe200078f38ff */
[----:B------:R-:W-:Y:S01]  /*03f0*/  ULDC UR5, c[0x0][0x154] ;  /* 0x0000550000057ab9 */ /* 0x000fe20000000800 */
[----:B------:R-:W-:Y:S01]  /*0400*/  SHF.R.S32.HI R7, RZ, 0x1f, R2 ;  /* 0x0000001fff077819 */ /* 0x000fe20000011402 */
[----:B------:R-:W0:Y:S01]  /*0410*/  S2UR UR10, SR_CTAID.Y ;  /* 0x00000000000a79c3 */ /* 0x000e220000002600 */
[----:B------:R-:W-:Y:S01]  /*0420*/  LOP3.LUT R3, R3, 0xffffff80, RZ, 0xc0, !PT ;  /* 0xffffff8003037812 */ /* 0x000fe200078ec0ff */
[----:B------:R-:W-:Y:S01]  /*0430*/  ULDC UR8, c[0x0][0x144] ;  /* 0x0000510000087ab9 */ /* 0x000fe20000000800 */
[----:B------:R-:W-:Y:S01]  /*0440*/  LEA.HI R7, R7, R2, RZ, 0x2 ;  /* 0x0000000207077211 */ /* 0x000fe200078f10ff */
[----:B------:R-:W-:Y:S01]  /*0450*/  NOP ;  /* 0x0000000000007918 */ /* 0x000fe20000000000 */
[----:B------:R-:W-:Y:S01]  /*0460*/  NOP ;  /* 0x0000000000007918 */ /* 0x000fe20000000000 */
[----:B------:R-:W-:Y:S01]  /*0470*/  IMAD.IADD R3, R4, 0x1, -R3 ;  /* 0x0000000104037824 */ /* 0x000fe200078e0a03 */
[----:B------:R-:W-:Y:S01]  /*0480*/  LOP3.LUT R7, R7, 0x3ffffffc, RZ, 0xc0, !PT ;  /* 0x3ffffffc07077812 */ /* 0x000fe200078ec0ff */
[----:B------:R-:W-:Y:S01]  /*0490*/  ULDC UR11, c[0x0][0x148] ;  /* 0x00005200000b7ab9 */ /* 0x000fe20000000800 */
[----:B------:R-:W-:-:S02]  /*04a0*/  MOV R17, 0x1 ;  /* 0x0000000100117802 */ /* 0x000fc40000000f00 */
[----:B------:R-:W-:Y:S02]  /*04b0*/  SHF.R.S32.HI R4, RZ, 0x1f, R3 ;  /* 0x0000001fff047819 */ /* 0x000fe40000011403 */
[----:B------:R-:W-:Y:S02]  /*04c0*/  IADD3 R2, R2, -R7, RZ ;  /* 0x8000000702027210 */ /* 0x000fe40007ffe0ff */
[----:B------:R-:W-:Y:S02]  /*04d0*/  LEA.HI R4, R4, R3, RZ, 0x3 ;  /* 0x0000000304047211 */ /* 0x000fe400078f18ff */
[----:B-----5:R-:W-:Y:S02]  /*04e0*/  I2FP.F32.U32 R5, UR13 ;  /* 0x0000000d00057c45 */ /* 0x020fe40008201000 */
[--C-:B------:R-:W-:Y:S02]  /*04f0*/  SHF.R.S32.HI R0, RZ, 0x3, R4.reuse ;  /* 0x00000003ff007819 */ /* 0x100fe40000011404 */
[----:B-1----:R-:W-:Y:S01]  /*0500*/  ISETP.NE.OR P0, PT, R6, RZ, !P0 ;  /* 0x000000ff0600720c */ /* 0x002fe20004705670 */
[----:B------:R-:W-:Y:S01]  /*0510*/  FMUL R8, R5, UR4 ;  /* 0x0000000405087c20 */ /* 0x000fe20008400000 */
[----:B------:R-:W-:-:S04]  /*0520*/  SHF.R.S32.HI R5, RZ, 0x1f, R4 ;  /* 0x0000001fff057819 */ /* 0x000fc80000011404 */
[----:B------:R-:W-:Y:S01]  /*0530*/  LEA.HI R5, R5, R0, RZ, 0x2 ;  /* 0x0000000005057211 */ /* 0x000fe200078f10ff */
[----:B------:R-:W1:Y:S03]  /*0540*/  F2I.U32.TRUNC.NTZ R8, R8 ;  /* 0x0000000800087305 */ /* 0x000e66000020f000 */
[----:B------:R-:W-:-:S03]  /*0550*/  LOP3.LUT R5, R5, 0xfffffffc, RZ, 0xc0, !PT ;  /* 0xfffffffc05057812 */ /* 0x000fc600078ec0ff */
[----:B------:R-:W-:Y:S01]  /*0560*/  VOTEU.ALL UP0, P0 ;  /* 0x00000000003f7886 */ /* 0x000fe20000000000 */
[----:B------:R-:W-:Y:S01]  /*0570*/  VOTEU.ALL UP1, P0 ;  /* 0x00000000003f7886 */ /* 0x000fe20000020000 */
[----:B------:R-:W-:Y:S01]  /*0580*/  IMAD.IADD R5, R0, 0x1, -R5 ;  /* 0x0000000100057824 */ /* 0x000fe200078e0a05 */
[----:B0-----:R-:W-:Y:S02]  /*0590*/  I2FP.F32.U32 R0, UR10 ;  /* 0x0000000a00007c45 */ /* 0x001fe40008201000 */
[----:B------:R-:W0:Y:S01]  /*05a0*/  @!UP0 S2UR UR7, SR_CgaCtaId ;  /* 0x00000000000789c3 */ /* 0x000e220000008800 */
[----:B------:R-:W-:Y:S01]  /*05b0*/  IMAD R2, R2, 0x4, R5 ;  /* 0x0000000402027824 */ /* 0x000fe200078e0205 */
[----:B------:R-:W-:Y:S01]  /*05c0*/  @!UP0 UMOV UR6, 0x400 ;  /* 0x0000040000068882 */ /* 0x000fe20000000000 */
[----:B------:R-:W-:Y:S01]  /*05d0*/  FMUL R4, R0, UR5 ;  /* 0x0000000500047c20 */ /* 0x000fe20008400000 */
[----:B-1----:R-:W-:Y:S02]  /*05e0*/  R2UR UR4, R8 ;  /* 0x00000000080472ca */ /* 0x002fe400000e0000 */
[----:B------:R-:W-:-:S03]  /*05f0*/  LEA.HI R0, R2, R2, RZ, 0x1 ;  /* 0x0000000202007211 */ /* 0x000fc600078f08ff */
[----:B------:R-:W1:Y:S01]  /*0600*/  F2I.U32.TRUNC.NTZ R4, R4 ;  /* 0x0000000400047305 */ /* 0x000e62000020f000 */
[----:B------:R-:W-:-:S05]  /*0610*/  LOP3.LUT R5, R0, 0xfffffffe, RZ, 0xc0, !PT ;  /* 0xfffffffe00057812 */ /* 0x000fca00078ec0ff */
[----:B------:R-:W-:Y:S02]  /*0620*/  IMAD.IADD R5, R2, 0x1, -R5 ;  /* 0x0000000102057824 */ /* 0x000fe400078e0a05 */
[----:B------:R-:W-:-:S04]  /*0630*/  UIADD3 UR4, -UR4, URZ, URZ ;  /* 0x0000003f04047290 */ /* 0x000fc8000fffe13f */
[----:B------:R-:W-:Y:S01]  /*0640*/  UIMAD UR8, UR8, UR4, UR13 ;  /* 0x00000004080872a4 */ /* 0x000fe2000f8e020d */
[----:B-1----:R-:W-:Y:S02]  /*0650*/  R2UR UR12, R4 ;  /* 0x00000000040c72ca */ /* 0x002fe400000e0000 */
[----:B------:R-:W-:Y:S01]  /*0660*/  UMOV UR4, 0x20 ;  /* 0x0000002000047882 */ /* 0x000fe20000000000 */
[----:B------:R-:W1:Y:S02]  /*0670*/  LDC R4, c[0x0][0x140] ;  /* 0x00005000ff047b82 */ /* 0x000e640000000800 */
[----:B------:R-:W-:Y:S01]  /*0680*/  ISETP.NE.AND P3, PT, R5, UR8, PT ;  /* 0x0000000805007c0c */ /* 0x000fe2000bf65270 */
[----:B------:R-:W-:-:S04]  /*0690*/  @!UP0 UIADD3 UR4, -UR4, 0x100000, URZ ;  /* 0x0010000004048890 */ /* 0x000fc8000fffe13f */
[----:B------:R-:W-:Y:S02]  /*06a0*/  @!UP0 USHF.L.U32 UR5, UR4, 0xb, URZ ;  /* 0x0000000b04058899 */ /* 0x000fe4000800063f */
[----:B------:R-:W-:Y:S01]  /*06b0*/  @!UP0 USHF.L.U32 UR4, UR4, 0x1, URZ ;  /* 0x0000000104048899 */ /* 0x000fe2000800063f */
[C---:B------:R-:W-:Y:S01]  /*06c0*/  IMAD.SHL.U32 R5, R2.reuse, 0x4, RZ ;  /* 0x0000000402057824 */ /* 0x040fe200078e00ff */
[----:B0-----:R-:W-:Y:S01]  /*06d0*/  @!UP0 ULEA UR6, UR7, UR6, 0x18 ;  /* 0x0000000607068291 */ /* 0x001fe2000f8ec03f */
[----:B------:R-:W-:Y:S01]  /*06e0*/  VOTEU.ALL UP0, P0 ;  /* 0x00000000003f7886 */ /* 0x000fe20000000000 */
[----:B------:R-:W-:Y:S02]  /*06f0*/  LOP3.LUT P0, RZ, R3, 0x7, RZ, 0xc0, !PT ;  /* 0x0000000703ff7812 */ /* 0x000fe4000780c0ff */
[----:B------:R-:W-:Y:S01]  /*0700*/  LOP3.LUT R152, R2, 0xc, R5, 0x78, !PT ;  /* 0x0000000c02987812 */ /* 0x000fe200078e7805 */
[----:B------:R-:W-:-:S03]  /*0710*/  UIADD3 UR12, -UR12, URZ, URZ ;  /* 0x0000003f0c0c7290 */ /* 0x000fc6000fffe13f */
[C---:B------:R-:W-:Y:S02]  /*0720*/  ISETP.LT.U32.AND P0, PT, R152.reuse, 0x8, !P0 ;  /* 0x000000089800780c */ /* 0x040fe40004701070 */
[----:B------:R-:W-:Y:S01]  /*0730*/  @P3 LEA.HI R0, R152, R152, RZ, 0x1 ;  /* 0x0000009898003211 */ /* 0x000fe200078f08ff */
[----:B------:R-:W0:Y:S02]  /*0740*/  FENCE.VIEW.ASYNC.S ;  /* 0x00000000000073c6 */ /* 0x000e240000000000 */
[----:B0-----:R-:W0:Y:S01]  /*0750*/  @!UP0 SYNCS.EXCH.64 URZ, [UR6+0x40], UR4 ;  /* 0x00004004063f85b2 */ /* 0x001e220008000100 */
[----:B------:R-:W-:Y:S02]  /*0760*/  @P3 SHF.R.S32.HI R0, RZ, 0x1, R0 ;  /* 0x00000001ff003819 */ /* 0x000fe40000011400 */
[----:B-1----:R-:W-:Y:S01]  /*0770*/  ISETP.EQ.U32.AND P2, PT, R4, 0x1, PT ;  /* 0x000000010400780c */ /* 0x002fe20003f42070 */
[----:B------:R1:W0:Y:S01]  /*0780*/  @!UP1 SYNCS.EXCH.64 URZ, [UR6+0x48], UR4 ;  /* 0x00004804063f95b2 */ /* 0x0002220008000100 */
[----:B------:R-:W-:Y:S01]  /*0790*/  NOP ;  /* 0x0000000000007918 */ /* 0x000fe20000000000 */
[----:B-1----:R-:W-:-:S06]  /*07a0*/  UIMAD UR4, UR11, UR12, UR10 ;  /* 0x0000000c0b0472a4 */ /* 0x002fcc000f8e020a */
[----:B------:R-:W-:Y:S02]  /*07b0*/  @P3 ISETP.NE.AND P4, PT, R0, UR4, PT ;  /* 0x0000000400003c0c */ /* 0x000fe4000bf85270 */
[----:B------:R-:W-:Y:S02]  /*07c0*/  SEL R0, RZ, 0x1, !P0 ;  /* 0x00000001ff007807 */ /* 0x000fe40004000000 */
[----:B------:R-:W-:-:S04]  /*07d0*/  @P3 SEL R17, RZ, 0x1, P4 ;  /* 0x00000001ff113807 */ /* 0x000fc80002000000 */
[----:B------:R-:W-:Y:S01]  /*07e0*/  LOP3.LUT R17, R17, R0, RZ, 0xc0, !PT ;  /* 0x0000000011117212 */ /* 0x000fe200078ec0ff */
[----:B------:R-:W-:Y:S06]  /*07f0*/  @!P2 BRA `(.L_x_3) ;  /* 0x000000000008a947 */ /* 0x000fec0003800000 */
[----:B0-234-:R-:W-:Y:S01]  /*0800*/  UCGABAR_ARV ;  /* 0x00000000000079c7 */ /* 0x01dfe20008000000 */
[----:B------:R-:W-:Y:S05]  /*0810*/  BRA `(.L_x_4) ;  /* 0x0000000000047947 */ /* 0x000fea0003800000 */
.L_x_3:
[----:B0-234-:R-:W-:Y:S01]  /*0820*/  NOP ;  /* 0x0000000000007918 */ /* 0x01dfe20000000000 */
.L_x_4:
[----:B------:R-:W-:Y:S01]  /*0830*/  ULDC UR4, c[0x0][0x65c] ;  /* 0x0001970000047ab9 */ /* 0x000fe20000000800 */
[----:B------:R-:W-:Y:S01]  /*0840*/  UMOV UR5, URZ ;  /* 0x0000003f00057c82 */ /* 0x000fe20008000000 */
[----:B------:R-:W-:-:S03]  /*0850*/  UISETP.NE.AND UP0, UPT, UR4, 0x1, UPT ;  /* 0x000000010400788c */ /* 0x000fc6000bf05270 */
[----:B------:R-:W-:Y:S01]  /*0860*/  UMOV UR4, UR13 ;  /* 0x0000000d00047c82 */ /* 0x000fe20008000000 */
[----:B------:R-:W-:Y:S02]  /*0870*/  UP2UR UR45, UPR, URZ, 0x1 ;  /* 0x000000013f2d7883 */ /* 0x000fe40008000000 */
[----:B------:R-:W-:Y:S02]  /*0880*/  PLOP3.LUT P0, PT, PT, PT, UP0, 0x80, 0x0 ;  /* 0x000000000000781c */ /* 0x000fe40003f0f008 */
[----:B------:R-:W-:Y:S02]  /*0890*/  PLOP3.LUT P3, PT, PT, PT, UP0, 0x80, 0x0 ;  /* 0x000000000000781c */ /* 0x000fe40003f6f008 */
[----:B------:R-:W-:Y:S01]  /*08a0*/  PLOP3.LUT P5, PT, PT, PT, UP0, 0x80, 0x0 ;  /* 0x000000000000781c */ /* 0x000fe20003faf008 */
[----:B------:R-:W-:Y:S01]  /*08b0*/  @UP0 ULDC UR14, c[0x0][0x10] ;  /* 0x00000400000e0ab9 */ /* 0x000fe20000000800 */
[----:B------:R-:W-:Y:S01]  /*08c0*/  @UP0 UMOV UR6, UR10 ;  /* 0x0000000a00060c82 */ /* 0x000fe20008000000 */
[----:B------:R-:W-:Y:S01]  /*08d0*/  @UP0 UMOV UR7, URZ ;  /* 0x0000003f00070c82 */ /* 0x000fe20008000000 */
[----:B------:R-:W-:Y:S01]  /*08e0*/  PLOP3.LUT P4, PT, PT, PT, UP0, 0x80, 0x0 ;  /* 0x000000000000781c */ /* 0x000fe20003f8f008 */
[----:B------:R-:W-:-:S03]  /*08f0*/  @UP0 UIMAD.WIDE.U32 UR14, UR13, UR14, UR6 ;  /* 0x0000000e0d0e02a5 */ /* 0x000fc6000f8e0006 */
[----:B------:R-:W-:Y:S01]  /*0900*/  @!UP0 ULDC UR7, c[0x0][0xc] ;  /* 0x0000030000078ab9 */ /* 0x000fe20000000800 */
[----:B------:R-:W-:Y:S01]  /*0910*/  @UP0 UMOV UR6, URZ ;  /* 0x0000003f00060c82 */ /* 0x000fe20008000000 */
[----:B------:R-:W-:Y:S01]  /*0920*/  @!UP0 UIMAD.WIDE.U32 UR4, UR10, UR7, UR4 ;  /* 0x000000070a0482a5 */ /* 0x000fe2000f8e0004 */
[----:B------:R-:W-:Y:S01]  /*0930*/  IMAD.U32 R2, RZ, RZ, UR14 ;  /* 0x0000000eff027e24 */ /* 0x000fe2000f8e00ff */
[----:B------:R-:W-:Y:S02]  /*0940*/  @UP0 UIADD3 UR6, UR15, UR6, URZ ;  /* 0x000000060f060290 */ /* 0x000fe4000fffe03f */
[----:B------:R-:W-:Y:S02]  /*0950*/  IMAD.U32 R3, RZ, RZ, UR15 ;  /* 0x0000000fff037e24 */ /* 0x000fe4000f8e00ff */
[----:B------:R-:W-:Y:S01]  /*0960*/  @P0 IMAD.MOV.U32 R7, RZ, RZ, R2 ;  /* 0x000000ffff070224 */ /* 0x000fe200078e0002 */
[----:B------:R-:W-:Y:S01]  /*0970*/  MOV R5, UR5 ;  /* 0x0000000500057c02 */ /* 0x000fe20008000f00 */
[----:B------:R-:W-:Y:S01]  /*0980*/  IMAD.U32 R2, RZ, RZ, UR4 ;  /* 0x00000004ff027e24 */ /* 0x000fe2000f8e00ff */
[----:B------:R-:W-:Y:S01]  /*0990*/  @P3 MOV R6, UR6 ;  /* 0x0000000600063c02 */ /* 0x000fe20008000f00 */
[----:B------:R-:W-:-:S02]  /*09a0*/  IMAD.U32 R3, RZ, RZ, UR5 ;  /* 0x00000005ff037e24 */ /* 0x000fc4000f8e00ff */
[----:B------:R-:W-:Y:S02]  /*09b0*/  @!P5 IMAD.MOV.U32 R6, RZ, RZ, R5 ;  /* 0x000000ffff06d224 */ /* 0x000fe400078e0005 */
[----:B------:R-:W-:Y:S02]  /*09c0*/  @!P4 IMAD.MOV.U32 R7, RZ, RZ, R2 ;  /* 0x000000ffff07c224 */ /* 0x000fe400078e0002 */
[----:B------:R-:W-:Y:S01]  /*09d0*/  IMAD.U32 R4, RZ, RZ, UR4 ;  /* 0x00000004ff047e24 */ /* 0x000fe2000f8e00ff */
[----:B------:R0:W-:Y:S04]  /*09e0*/  STL [R1+0x200], R6 ;  /* 0x0002000601007387 */ /* 0x0001e80000100800 */
[----:B------:R0:W-:Y:S01]  /*09f0*/  STL [R1+0x204], R7 ;  /* 0x0002040701007387 */ /* 0x0001e20000100800 */
[----:B------:R-:W-:Y:S05]  /*0a00*/  @!P2 BRA `(.L_x_5) ;  /* 0x00000000000ca947 */ /* 0x000fea0003800000 */
[----:B------:R-:W-:Y:S01]  /*0a10*/  UCGABAR_WAIT ;  /* 0x0000000000007dc7 */ /* 0x000fe20008000000 */
[----:B------:R-:W-:Y:S01]  /*0a20*/  CCTL.IVALL ;  /* 0x00000000ff00798f */ /* 0x000fe20002000000 */
[----:B------:R-:W-:Y:S05]  /*0a30*/  BRA `(.L_x_6) ;  /* 0x0000000000047947 */ /* 0x000fea0003800000 */
.L_x_5:
[----:B------:R-:W-:Y:S06]  /*0a40*/  BAR.SYNC.DEFER_BLOCKING 0x0 ;  /* 0x0000000000007b1d */ /* 0x000fec0000010000 */
.L_x_6:
[----:B------:R-:W-:Y:S05]  /*0a50*/  @!P1 BRA `(.L_x_7) ;  /* 0x0000019800189947 */ /* 0x000fea0003800000 */
[----:B------:R-:W-:-:S06]  /*0a60*/  UISETP.GT.U32.AND UP0, UPT, UR16, 0x1, UPT ;  /* 0x000000011000788c */ /* 0x000fcc000bf04070 */
[----:B------:R-:W-:-:S13]  /*0a70*/  PLOP3.LUT P0, PT, PT, PT, UP0, 0x80, 0x0 ;  /* 0x000000000000781c */ /* 0x000fda0003f0f008 */
[----:B------:R-:W-:Y:S05]  /*0a80*/  @P0 EXIT ;  /* 0x000000000000094d */ /* 0x000fea0003800000 */
[----:B------:R-:W-:Y:S01]  /*0a90*/  ULDC.64 UR4, c[0x0][0x650] ;  /* 0x0001940000047ab9 */ /* 0x000fe20000000a00 */
[----:B------:R-:W-:Y:S01]  /*0aa0*/  UMOV UR41, 0xffffffff ;  /* 0xffffffff00297882 */ /* 0x000fe20000000000 */
[----:B------:R-:W-:Y:S01]  /*0ab0*/  ISETP.GE.U32.AND P0, PT, R7, UR4, PT ;  /* 0x0000000407007c0c */ /* 0x000fe2000bf06070 */
[----:B------:R-:W-:Y:S01]  /*0ac0*/  UMOV UR42, 0xffffffff ;  /* 0xffffffff002a7882 */ /* 0x000fe20000000000 */
[----:B------:R-:W-:Y:S01]  /*0ad0*/  UMOV UR43, 0xffffffff ;  /* 0xffffffff002b7882 */ /* 0x000fe20000000000 */
[----:B------:R-:W-:Y:S02]  /*0ae0*/  PRMT R0, RZ, 0x7610, R0 ;  /* 0x00007610ff007816 */ /* 0x000fe40000000000 */
[----:B------:R-:W-:-:S13]  /*0af0*/  ISETP.GE.U32.AND.EX P0, PT, R6, UR5, PT, P0 ;  /* 0x0000000506007c0c */ /* 0x000fda000bf06100 */
[----:B------:R-:W-:Y:S05]  /*0b00*/  @P0 BRA `(.L_x_8) ;  /* 0x0000000400480947 */ /* 0x000fea0003800000 */
[----:B------:R-:W-:Y:S01]  /*0b10*/  ULDC.64 UR16, c[0x0][0x628] ;  /* 0x00018a0000107ab9 */ /* 0x000fe20000000a00 */
[C---:B------:R-:W-:Y:S01]  /*0b20*/  R2UR UR19, R7.reuse ;  /* 0x00000000071372ca */ /* 0x040fe200000e0000 */
[----:B------:R-:W-:Y:S01]  /*0b30*/  ULDC UR18, c[0x0][0x630] ;  /* 0x00018c0000127ab9 */ /* 0x000fe20000000800 */
[----:B------:R-:W-:Y:S02]  /*0b40*/  ISETP.NE.U32.AND P0, PT, RZ, UR16, PT ;  /* 0x00000010ff007c0c */ /* 0x000fe4000bf05070 */
[----:B------:R-:W-:Y:S02]  /*0b50*/  R2UR UR4, R7 ;  /* 0x00000000070472ca */ /* 0x000fe400000e0000 */
[----:B------:R-:W-:Y:S02]  /*0b60*/  ISETP.NE.AND.EX P0, PT, RZ, UR17, PT, P0 ;  /* 0x00000011ff007c0c */ /* 0x000fe4000bf05300 */
[----:B------:R-:W-:-:S11]  /*0b70*/  R2UR UR5, R6 ;  /* 0x00000000060572ca */ /* 0x000fd600000e0000 */
[----:B------:R-:W-:Y:S05]  /*0b80*/  @!P0 BRA `(.L_x_9) ;  /* 0x0000000000308947 */ /* 0x000fea0003800000 */
[----:B------:R-:W-:Y:S01]  /*0b90*/  R2UR UR4, R7 ;  /* 0x00000000070472ca */ /* 0x000fe200000e0000 */
[----:B------:R-:W-:Y:S01]  /*0ba0*/  ULDC UR9, c[0x0][0x634] ;  /* 0x00018d0000097ab9 */ /* 0x000fe20000000800 */
[----:B------:R-:W-:-:S11]  /*0bb0*/  R2UR UR13, R6 ;  /* 0x00000000060d72ca */ /* 0x000fd600000e0000 */
[----:B------:R-:W-:-:S04]  /*0bc0*/  UIADD3 UR9, UP0, UR4, UR9, URZ ;  /* 0x0000000904097290 */ /* 0x000fc8000ff1e03f */
[----:B------:R-:W-:-:S04]  /*0bd0*/  UIADD3.X UR13, URZ, UR13, URZ, UP0, !UPT ;  /* 0x0000000d3f0d7290 */ /* 0x000fc800087fe43f */
[----:B------:R-:W-:-:S04]  /*0be0*/  UIMAD.WIDE.U32 UR4, UR13, UR16, URZ ;  /* 0x000000100d0472a5 */ /* 0x000fc8000f8e003f */
[----:B------:R-:W-:Y:S02]  /*0bf0*/  UIMAD.WIDE.U32 UR6, UP0, UR9, UR17, UR4 ;  /* 0x00000011090672a5 */ /* 0x000fe4000f800004 */
[----:B------:R-:W-:Y:S02]  /*0c00*/  UIMAD.WIDE.U32 UR4, UR9, UR16, URZ ;  /* 0x00000010090472a5 */ /* 0x000fe4000f8e003f */
[----:B------:R-:W-:Y:S02]  /*0c10*/  UIADD3.X UR15, URZ, URZ, URZ, UP0, !UPT ;  /* 0x0000003f3f0f7290 */ /* 0x000fe400087fe43f */
[----:B------:R-:W-:Y:S01]  /*0c20*/  UIADD3 URZ, UP0, UR5, UR6, URZ ;  /* 0x00000006053f7290 */ /* 0x000fe2000ff1e03f */
[----:B------:R-:W-:-:S03]  /*0c30*/  UMOV UR14, UR7 ;  /* 0x00000007000e7c82 */ /* 0x000fc60008000000 */
[----:B------:R-:W-:-:S12]  /*0c40*/  UIMAD.WIDE.U32.X UR4, UR13, UR17, UR14, UP0 ;  /* 0x000000110d0472a5 */ /* 0x000fd800080e040e */
.L_x_9:
[----:B------:R-:W-:Y:S01]  /*0c50*/  USHF.R.U64 UR43, UR4, UR18, UR5 ;  /* 0x00000012042b7299 */ /* 0x000fe20008001205 */
[----:B------:R-:W-:Y:S01]  /*0c60*/  R2UR UR7, R6 ;  /* 0x00000000060772ca */ /* 0x000fe200000e0000 */
[----:B------:R-:W-:Y:S02]  /*0c70*/  USHF.R.U32.HI UR4, URZ, UR18, UR5 ;  /* 0x000000123f047299 */ /* 0x000fe40008011605 */
[----:B------:R-:W-:Y:S01]  /*0c80*/  UIADD3 UR5, UP0, URZ, -UR43, URZ ;  /* 0x8000002b3f057290 */ /* 0x000fe2000ff1e03f */
[----:B------:R-:W-:Y:S01]  /*0c90*/  ULDC.64 UR14, c[0x0][0x620] ;  /* 0x00018800000e7ab9 */ /* 0x000fe20000000a00 */
[----:B------:R-:W-:Y:S02]  /*0ca0*/  UMOV UR6, UR19 ;  /* 0x0000001300067c82 */ /* 0x000fe40008000000 */
[----:B------:R-:W-:Y:S01]  /*0cb0*/  UIADD3.X UR4, URZ, ~UR4, URZ, UP0, !UPT ;  /* 0x800000043f047290 */ /* 0x000fe200087fe43f */
[----:B------:R-:W-:Y:S01]  /*0cc0*/  ULDC UR9, c[0x0][0x618] ;  /* 0x0001860000097ab9 */ /* 0x000fe20000000800 */
[----:B------:R-:W-:-:S02]  /*0cd0*/  UIMAD UR12, UR11, UR12, UR10 ;  /* 0x0000000c0b0c72a4 */ /* 0x000fc4000f8e020a */
[----:B------:R-:W-:Y:S02]  /*0ce0*/  UIMAD UR4, UR4, UR14, URZ ;  /* 0x0000000e040472a4 */ /* 0x000fe4000f8e023f */
[----:B------:R-:W-:Y:S02]  /*0cf0*/  UIMAD.WIDE.U32 UR6, UR5, UR14, UR6 ;  /* 0x0000000e050672a5 */ /* 0x000fe4000f8e0006 */
[----:B------:R-:W-:Y:S01]  /*0d00*/  UIMAD UR4, UR5, UR15, UR4 ;  /* 0x0000000f050472a4 */ /* 0x000fe2000f8e0204 */
[----:B------:R-:W-:Y:S01]  /*0d10*/  ULDC UR10, c[0x0][0x608] ;  /* 0x00018200000a7ab9 */ /* 0x000fe20000000800 */
[----:B------:R-:W-:Y:S02]  /*0d20*/  ULDC UR18, c[0x0][0x658] ;  /* 0x0001960000127ab9 */ /* 0x000fe40000000800 */
[----:B------:R-:W-:Y:S01]  /*0d30*/  UIADD3 UR7, UR7, UR4, URZ ;  /* 0x0000000407077290 */ /* 0x000fe2000fffe03f */
[----:B------:R-:W-:Y:S02]  /*0d40*/  UMOV UR11, 0xffffffff ;  /* 0xffffffff000b7882 */ /* 0x000fe40000000000 */
[----:B------:R-:W-:Y:S01]  /*0d50*/  ULDC.64 UR4, c[0x0][0x640] ;  /* 0x0001900000047ab9 */ /* 0x000fe20000000a00 */
[----:B------:R-:W-:Y:S01]  /*0d60*/  USHF.R.U64 UR16, UR6, UR9, UR7 ;  /* 0x0000000906107299 */ /* 0x000fe20008001207 */
[----:B------:R-:W-:Y:S01]  /*0d70*/  ISETP.NE.U32.AND P0, PT, RZ, UR4, PT ;  /* 0x00000004ff007c0c */ /* 0x000fe2000bf05070 */
[----:B------:R-:W-:-:S02]  /*0d80*/  USHF.R.U32.HI UR7, URZ, UR9, UR7 ;  /* 0x000000093f077299 */ /* 0x000fc40008011607 */
[----:B------:R-:W-:Y:S01]  /*0d90*/  USHF.L.U32 UR6, UR11, UR18, URZ ;  /* 0x000000120b067299 */ /* 0x000fe2000800063f */
[----:B------:R-:W-:Y:S01]  /*0da0*/  ISETP.NE.AND.EX P0, PT, RZ, UR5, PT, P0 ;  /* 0x00000005ff007c0c */ /* 0x000fe2000bf05300 */
[----:B------:R-:W-:Y:S02]  /*0db0*/  USHF.R.U64 UR22, UR16, UR10, UR7 ;  /* 0x0000000a10167299 */ /* 0x000fe40008001207 */
[----:B------:R-:W-:Y:S02]  /*0dc0*/  USHF.R.U32.HI UR7, URZ, UR10, UR7 ;  /* 0x0000000a3f077299 */ /* 0x000fe40008011607 */
[----:B------:R-:W-:Y:S02]  /*0dd0*/  UISETP.NE.AND UP1, UPT, UR45, URZ, UPT ;  /* 0x0000003f2d00728c */ /* 0x000fe4000bf25270 */
[----:B------:R-:W-:Y:S01]  /*0de0*/  USHF.R.U64 UR23, UR22, UR18, UR7 ;  /* 0x0000001216177299 */ /* 0x000fe20008001207 */
[----:B------:R-:W-:Y:S01]  /*0df0*/  ULDC UR17, c[0x0][0x600] ;  /* 0x0001800000117ab9 */ /* 0x000fe20000000800 */
[----:B------:R-:W-:-:S02]  /*0e00*/  ULOP3.LUT UR13, URZ, UR6, URZ, 0x33, !UPT ;  /* 0x000000063f0d7292 */ /* 0x000fc4000f8e333f */
[----:B------:R-:W-:Y:S02]  /*0e10*/  UIADD3 UR15, UR17, -0x1, URZ ;  /* 0xffffffff110f7890 */ /* 0x000fe4000fffe03f */
[----:B------:R-:W-:Y:S02]  /*0e20*/  USEL UR12, UR8, UR12, !UP1 ;  /* 0x0000000c080c7287 */ /* 0x000fe4000c800000 */
[----:B------:R-:W-:Y:S01]  /*0e30*/  USHF.R.U32.HI UR7, URZ, UR18, UR7 ;  /* 0x000000123f077299 */ /* 0x000fe20008011607 */
[----:B------:R-:W-:Y:S01]  /*0e40*/  ULDC UR19, c[0x0][0x648] ;  /* 0x0001920000137ab9 */ /* 0x000fe20000000800 */
[----:B------:R-:W-:Y:S01]  /*0e50*/  ULDC UR20, c[0x0][0x638] ;  /* 0x00018e0000147ab9 */ /* 0x000fe20000000800 */
[----:B------:R-:W-:Y:S01]  /*0e60*/  UMOV UR21, 0x1 ;  /* 0x0000000100157882 */ /* 0x000fe20000000000 */
[----:B------:R-:W-:Y:S01]  /*0e70*/  UMOV UR6, UR23 ;  /* 0x0000001700067c82 */ /* 0x000fe20008000000 */
[----:B------:R-:W-:Y:S07]  /*0e80*/  @!P0 BRA `(.L_x_10) ;  /* 0x0000000000308947 */ /* 0x000fee0003800000 */
[----:B------:R-:W-:Y:S02]  /*0e90*/  ULDC UR10, c[0x0][0x64c] ;  /* 0x00019300000a7ab9 */ /* 0x000fe40000000800 */
        /* <DEDUP_REMOVED lines=8> */
[----:B------:R-:W-:-:S07]  /*0f20*/  UIMAD.WIDE.U32.X UR4, UR14, UR5, UR10, UP0 ;  /* 0x000000050e0472a5 */ /* 0x000fce00080e040a */
[----:B------:R-:W-:Y:S01]  /*0f30*/  UMOV UR6, UR4 ;  /* 0x0000000400067c82 */ /* 0x000fe20008000000 */
[----:B------:R-:W-:-:S05]  /*0f40*/  UMOV UR7, UR5 ;  /* 0x0000000500077c82 */ /* 0x000fca0008000000 */
.L_x_10:
[----:B------:R-:W-:Y:S01]  /*0f50*/  USHF.R.U64 UR5, UR6, UR19, UR7 ;  /* 0x0000001306057299 */ /* 0x000fe20008001207 */
[----:B------:R-:W-:Y:S01]  /*0f60*/  IMAD.MOV.U32 R0, RZ, RZ, 0x1 ;  /* 0x00000001ff007424 */ /* 0x000fe200078e00ff */
[----:B------:R-:W-:Y:S02]  /*0f70*/  USHF.L.U32 UR4, UR21, UR18, URZ ;  /* 0x0000001215047299 */ /* 0x000fe4000800063f */
[----:B------:R-:W-:Y:S02]  /*0f80*/  ULOP3.LUT UR13, UR22, UR13, URZ, 0xc0, !UPT ;  /* 0x0000000d160d7292 */ /* 0x000fe4000f8ec03f */
[----:B------:R-:W-:Y:S02]  /*0f90*/  UIADD3 UR6, -UR5, URZ, URZ ;  /* 0x0000003f05067290 */ /* 0x000fe4000fffe13f */
[----:B------:R-:W-:Y:S02]  /*0fa0*/  UIMAD UR13, UR4, UR5, UR13 ;  /* 0x00000005040d72a4 */ /* 0x000fe4000f8e020d */
[----:B------:R-:W-:-:S02]  /*0fb0*/  ULOP3.LUT UR15, UR16, UR15, URZ, 0xc0, !UPT ;  /* 0x0000000f100f7292 */ /* 0x000fc4000f8ec03f */
[----:B------:R-:W-:Y:S01]  /*0fc0*/  UIMAD UR4, UR6, UR20, UR23 ;  /* 0x00000014060472a4 */ /* 0x000fe2000f8e0217 */
[----:B------:R-:W-:Y:S01]  /*0fd0*/  ULDC UR5, c[0x0][0x610] ;  /* 0x0001840000057ab9 */ /* 0x000fe20000000800 */
[----:B------:R-:W-:Y:S02]  /*0fe0*/  UISETP.NE.AND UP0, UPT, UR45, URZ, UPT ;  /* 0x0000003f2d00728c */ /* 0x000fe4000bf05270 */
[----:B------:R-:W-:Y:S02]  /*0ff0*/  UIMAD UR12, UR13, UR5, UR12 ;  /* 0x000000050d0c72a4 */ /* 0x000fe4000f8e020c */
[----:B------:R-:W-:-:S04]  /*1000*/  UIMAD UR4, UR4, UR17, UR15 ;  /* 0x00000011040472a4 */ /* 0x000fc8000f8e020f */
[----:B------:R-:W-:Y:S02]  /*1010*/  USEL UR42, UR4, UR12, !UP0 ;  /* 0x0000000c042a7287 */ /* 0x000fe4000c000000 */
[----:B------:R-:W-:-:S12]  /*1020*/  USEL UR41, UR12, UR4, !UP0 ;  /* 0x000000040c297287 */ /* 0x000fd8000c000000 */
.L_x_8:
[----:B------:R-:W-:-:S08]  /*1030*/  NOP ;  /* 0x0000000000007918 */ /* 0x000fd00000000000 */
[----:B------:R-:W1:Y:S02]  /*1040*/  USETMAXREG.TRY_ALLOC.CTAPOOL UP0, 0xf0 ;  /* 0x000000f0000079c8 */ /* 0x000e640008000600 */
[----:B-1----:R-:W-:-:S13]  /*1050*/  PLOP3.LUT P0, PT, PT, PT, UP0, 0x80, 0x0 ;  /* 0x000000000000781c */ /* 0x002fda0003f0f008 */
[----:B------:R-:W-:Y:S05]  /*1060*/  @!P0 BRA `(.L_x_8) ;  /* 0xfffffffc00f08947 */ /* 0x000fea000383ffff */
[----:B------:R-:W-:Y:S01]  /*1070*/  ULDC.64 UR4, c[0x0][0x598] ;  /* 0x0001660000047ab9 */ /* 0x000fe20000000a00 */
[----:B------:R-:W-:Y:S01]  /*1080*/  ULDC.64 UR36, c[0x0][0x208] ;  /* 0x0000820000247ab9 */ /* 0x000fe20000000a00 */
[----:B------:R-:W-:-:S04]  /*1090*/  ISETP.NE.U32.AND P0, PT, RZ, UR4, PT ;  /* 0x00000004ff007c0c */ /* 0x000fc8000bf05070 */
[----:B------:R-:W-:-:S13]  /*10a0*/  ISETP.NE.AND.EX P0, PT, RZ, UR5, PT, P0 ;  /* 0x00000005ff007c0c */ /* 0x000fda000bf05300 */
[----:B------:R-:W-:Y:S05]  /*10b0*/  @!P0 BRA `(.L_x_11) ;  /* 0x00000000001c8947 */ /* 0x000fea0003800000 */
[----:B------:R-:W1:Y:S02]  /*10c0*/  LDC.64 R2, c[0x0][0x598] ;  /* 0x00016600ff027b82 */ /* 0x000e640000000a00 */
[----:B-1----:R-:W2:Y:S02]  /*10d0*/  LDG.E.64 R2, desc[UR36][R2.64] ;  /* 0x0000002402027981 */ /* 0x002ea4000c1e1b00 */
[----:B--2---:R-:W-:-:S04]  /*10e0*/  ISETP.NE.U32.AND P0, PT, R2, RZ, PT ;  /* 0x000000ff0200720c */ /* 0x004fc80003f05070 */
[----:B------:R-:W-:-:S13]  /*10f0*/  ISETP.NE.AND.EX P0, PT, R3, RZ, PT, P0 ;  /* 0x000000ff0300720c */ /* 0x000fda0003f05300 */
[----:B------:R-:W-:Y:S05]  /*1100*/  @!P0 BRA `(.L_x_11) ;  /* 0x0000000000088947 */ /* 0x000fea0003800000 */
[----:B------:R1:W5:Y:S01]  /*1110*/  LD.E R2, desc[UR36][R2.64] ;  /* 0x0000002402027980 */ /* 0x000362000c101900 */
[----:B------:R-:W-:Y:S05]  /*1120*/  BRA `(.L_x_12) ;  /* 0x0000000000247947 */ /* 0x000fea0003800000 */
.L_x_11:
[----:B------:R-:W-:Y:S02]  /*1130*/  ULDC.64 UR4, c[0x0][0x588] ;  /* 0x0001620000047ab9 */ /* 0x000fe40000000a00 */
[----:B------:R-:W-:-:S04]  /*1140*/  ISETP.NE.U32.AND P0, PT, RZ, UR4, PT ;  /* 0x00000004ff007c0c */ /* 0x000fc8000bf05070 */
[----:B------:R-:W-:-:S13]  /*1150*/  ISETP.NE.AND.EX P0, PT, RZ, UR5, PT, P0 ;  /* 0x00000005ff007c0c */ /* 0x000fda000bf05300 */
[----:B------:R-:W-:Y:S05]  /*1160*/  @!P0 BRA `(.L_x_13) ;  /* 0x00000000000c8947 */ /* 0x000fea0003800000 */
[----:B------:R-:W1:Y:S02]  /*1170*/  LDC.64 R2, c[0x0][0x588] ;  /* 0x00016200ff027b82 */ /* 0x000e640000000a00 */
[----:B-1----:R2:W5:Y:S01]  /*1180*/  LDG.E R2, desc[UR36][R2.64] ;  /* 0x0000002402027981 */ /* 0x002562000c1e1900 */
[----:B------:R-:W-:Y:S05]  /*1190*/  BRA `(.L_x_12) ;  /* 0x0000000000087947 */ /* 0x000fea0003800000 */
.L_x_13:
[----:B------:R-:W-:Y:S02]  /*11a0*/  ULDC UR4, c[0x0][0x580] ;  /* 0x0001600000047ab9 */ /* 0x000fe40000000800 */
[----:B------:R-:W-:-:S07]  /*11b0*/  MOV R2, UR4 ;  /* 0x0000000400027c02 */ /* 0x000fce0008000f00 */
.L_x_12:
[----:B------:R-:W-:Y:S02]  /*11c0*/  ULDC.64 UR4, c[0x0][0x5a0] ;  /* 0x0001680000047ab9 */ /* 0x000fe40000000a00 */
[----:B------:R-:W-:-:S04]  /*11d0*/  ISETP.NE.U32.AND P0, PT, RZ, UR4, PT ;  /* 0x00000004ff007c0c */ /* 0x000fc8000bf05070 */
[----:B------:R-:W-:-:S13]  /*11e0*/  ISETP.NE.AND.EX P0, PT, RZ, UR5, PT, P0 ;  /* 0x00000005ff007c0c */ /* 0x000fda000bf05300 */
[----:B------:R-:W-:Y:S05]  /*11f0*/  @!P0 BRA `(.L_x_14) ;  /* 0x00000000001c8947 */ /* 0x000fea0003800000 */
[----:B------:R-:W3:Y:S02]  /*1200*/  LDC.64 R4, c[0x0][0x5a0] ;  /* 0x00016800ff047b82 */ /* 0x000ee40000000a00 */
[----:B---3--:R-:W3:Y:S02]  /*1210*/  LDG.E.64 R4, desc[UR36][R4.64] ;  /* 0x0000002404047981 */ /* 0x008ee4000c1e1b00 */
[----:B---3--:R-:W-:-:S04]  /*1220*/  ISETP.NE.U32.AND P0, PT, R4, RZ, PT ;  /* 0x000000ff0400720c */ /* 0x008fc80003f05070 */
[----:B------:R-:W-:-:S13]  /*1230*/  ISETP.NE.AND.EX P0, PT, R5, RZ, PT, P0 ;  /* 0x000000ff0500720c */ /* 0x000fda0003f05300 */
[----:B------:R-:W-:Y:S05]  /*1240*/  @!P0 BRA `(.L_x_14) ;  /* 0x0000000000088947 */ /* 0x000fea0003800000 */
[----:B------:R3:W5:Y:S01]  /*1250*/  LD.E R16, desc[UR36][R4.64] ;  /* 0x0000002404107980 */ /* 0x000762000c101900 */
[----:B------:R-:W-:Y:S05]  /*1260*/  BRA `(.L_x_15) ;  /* 0x0000000000247947 */ /* 0x000fea0003800000 */
.L_x_14:
[----:B------:R-:W-:Y:S02]  /*1270*/  ULDC.64 UR4, c[0x0][0x590] ;  /* 0x0001640000047ab9 */ /* 0x000fe40000000a00 */
[----:B------:R-:W-:-:S04]  /*1280*/  ISETP.NE.U32.AND P0, PT, RZ, UR4, PT ;  /* 0x00000004ff007c0c */ /* 0x000fc8000bf05070 */
[----:B------:R-:W-:-:S13]  /*1290*/  ISETP.NE.AND.EX P0, PT, RZ, UR5, PT, P0 ;  /* 0x00000005ff007c0c */ /* 0x000fda000bf05300 */
[----:B------:R-:W-:Y:S05]  /*12a0*/  @!P0 BRA `(.L_x_16) ;  /* 0x00000000000c8947 */ /* 0x000fea0003800000 */
[----:B------:R-:W3:Y:S02]  /*12b0*/  LDC.64 R4, c[0x0][0x590] ;  /* 0x00016400ff047b82 */ /* 0x000ee40000000a00 */
[----:B---3--:R4:W5:Y:S01]  /*12c0*/  LDG.E R16, desc[UR36][R4.64] ;  /* 0x0000002404107981 */ /* 0x008962000c1e1900 */
[----:B------:R-:W-:Y:S05]  /*12d0*/  BRA `(.L_x_15) ;  /* 0x0000000000087947 */ /* 0x000fea0003800000 */
.L_x_16:
[----:B------:R-:W-:Y:S02]  /*12e0*/  ULDC UR4, c[0x0][0x584] ;  /* 0x0001610000047ab9 */ /* 0x000fe40000000800 */
[----:B------:R-:W-:-:S07]  /*12f0*/  IMAD.U32 R16, RZ, RZ, UR4 ;  /* 0x00000004ff107e24 */ /* 0x000fce000f8e00ff */
.L_x_15:
[----:B------:R-:W-:-:S13]  /*1300*/  LOP3.LUT P0, RZ, R0, 0xff, RZ, 0xc0, !PT ;  /* 0x000000ff00ff7812 */ /* 0x000fda000780c0ff */
[----:B------:R-:W-:Y:S05]  /*1310*/  @!P0 EXIT ;  /* 0x000000000000894d */ /* 0x000fea0003800000 */
[----:B------:R-:W-:Y:S01]  /*1320*/  ULDC UR4, c[0x0][0x28c] ;  /* 0x0000a30000047ab9 */ /* 0x000fe20000000800 */
[----:B------:R-:W-:Y:S01]  /*1330*/  UMOV UR38, URZ ;  /* 0x0000003f00267c82 */ /* 0x000fe20008000000 */
[----:B------:R-:W-:Y:S01]  /*1340*/  UIADD3 UR4, UR4, 0x3f, URZ ;  /* 0x0000003f04047890 */ /* 0x000fe2000fffe03f */
[----:B------:R-:W-:-:S03]  /*1350*/  UMOV UR39, URZ ;  /* 0x0000003f00277c82 */ /* 0x000fc60008000000 */
[----:B------:R-:W-:-:S04]  /*1360*/  USHF.R.S32.HI UR5, URZ, 0x1f, UR4 ;  /* 0x0000001f3f057899 */ /* 0x000fc80008011404 */
[----:B------:R-:W-:-:S04]  /*1370*/  ULEA.HI UR5, UR5, UR4, URZ, 0x6 ;  /* 0x0000000405057291 */ /* 0x000fc8000f8f303f */
[----:B------:R-:W-:-:S12]  /*1380*/  USHF.R.S32.HI UR44, URZ, 0x6, UR5 ;  /* 0x000000063f2c7899 */ /* 0x000fd80008011405 */
.L_x_546:
[----:B------:R-:W0:Y:S01]  /*1390*/  S2R R0, SR_TID.X ;  /* 0x0000000000007919 */ /* 0x000e220000002100 */
[----:B-1----:R-:W1:Y:S01]  /*13a0*/  S2UR UR7, SR_CgaCtaId ;  /* 0x00000000000779c3 */ /* 0x002e620000008800 */
[----:B------:R-:W-:Y:S02]  /*13b0*/  UMOV UR6, 0x400 ;  /* 0x0000040000067882 */ /* 0x000fe40000000000 */
[----:B-1----:R-:W-:Y:S01]  /*13c0*/  ULEA UR6, UR7, UR6, 0x18 ;  /* 0x0000000607067291 */ /* 0x002fe2000f8ec03f */
[----:B0-----:R-:W-:-:S04]  /*13d0*/  LOP3.LUT R0, R0, 0x80, RZ, 0xc0, !PT ;  /* 0x0000008000007812 */ /* 0x001fc800078ec0ff */
[----:B------:R-:W-:-:S06]  /*13e0*/  SHF.R.U32.HI R0, RZ, 0x7, R0 ;  /* 0x00000007ff007819 */ /* 0x000fcc0000011600 */
[----:B------:R-:W0:Y:S02]  /*13f0*/  SHFL.IDX PT, R0, R0, RZ, 0x1f ;  /* 0x00001fff00007589 */ /* 0x000e2400000e0000 */
[----:B0-----:R-:W-:-:S13]  /*1400*/  R2UR UR4, R0 ;  /* 0x00000000000472ca */ /* 0x001fda00000e0000 */
[----:B------:R-:W-:-:S04]  /*1410*/  ULEA.HI UR5, UR4, UR4, URZ, 0x1 ;  /* 0x0000000404057291 */ /* 0x000fc8000f8f083f */
[----:B------:R-:W-:-:S04]  /*1420*/  ULOP3.LUT UR5, UR5, 0x7fffe, URZ, 0xc0, !UPT ;  /* 0x0007fffe05057892 */ /* 0x000fc8000f8ec03f */
[----:B------:R-:W-:-:S03]  /*1430*/  UIADD3 UR5, UR4, -UR5, URZ ;  /* 0x8000000504057290 */ /* 0x000fc6000fffe03f */
[----:B------:R-:W-:Y:S01]  /*1440*/  ULDC UR4, c[0x0][0x28c] ;  /* 0x0000a30000047ab9 */ /* 0x000fe20000000800 */
[----:B------:R-:W-:Y:S01]  /*1450*/  ULEA UR5, UR5, UR6, 0xd ;  /* 0x0000000605057291 */ /* 0x000fe2000f8e683f */
[----:B------:R-:W-:-:S03]  /*1460*/  ISETP.LT.AND P0, PT, RZ, UR4, PT ;  /* 0x00000004ff007c0c */ /* 0x000fc6000bf01270 */
[----:B------:R-:W-:-:S04]  /*1470*/  UIADD3 UR5, UR5, 0x100, URZ ;  /* 0x0000010005057890 */ /* 0x000fc8000fffe03f */
[----:B------:R-:W-:-:S04]  /*1480*/  USHF.R.U32.HI UR5, URZ, 0x4, UR5 ;  /* 0x000000043f057899 */ /* 0x000fc80008011605 */
[----:B------:R-:W-:Y:S02]  /*1490*/  ULOP3.LUT UR46, UR5, 0x3fff, URZ, 0xc0, !UPT ;  /* 0x00003fff052e7892 */ /* 0x000fe4000f8ec03f */
[----:B---3--:R-:W-:Y:S10]  /*14a0*/  @P0 BRA `(.L_x_17) ;  /* 0x0000000000400947 */ /* 0x008ff40003800000 */
[----:B------:R-:W-:Y:S01]  /*14b0*/  MOV R0, 0x0 ;  /* 0x0000000000007802 */ /* 0x000fe20000000f00 */
[----:B------:R-:W-:Y:S01]  /*14c0*/  ULDC.64 UR4, c[0x4][0x68] ;  /* 0x01001a0000047ab9 */ /* 0x000fe20000000a00 */
[----:B------:R-:W-:Y:S01]  /*14d0*/  ULDC.64 UR6, c[0x4][0x8] ;  /* 0x0100020000067ab9 */ /* 0x000fe20000000a00 */
[----:B---34-:R-:W-:Y:S01]  /*14e0*/  IMAD.U32 R4, RZ, RZ, UR4 ;  /* 0x00000004ff047e24 */ /* 0x018fe2000f8e00ff */
[----:B------:R0:W1:Y:S01]  /*14f0*/  LDC.64 R14, c[0x4][R0] ;  /* 0x01000000000e7b82 */ /* 0x0000620000000a00 */
[----:B------:R-:W-:Y:S01]  /*1500*/  IMAD.U32 R5, RZ, RZ, UR5 ;  /* 0x00000005ff057e24 */ /* 0x000fe2000f8e00ff */
[----:B------:R-:W-:Y:S01]  /*1510*/  ULDC.64 UR4, c[0x4][0x70] ;  /* 0x01001c0000047ab9 */ /* 0x000fe20000000a00 */
[----:B------:R-:W-:Y:S01]  /*1520*/  IMAD.U32 R10, RZ, RZ, UR6 ;  /* 0x00000006ff0a7e24 */ /* 0x000fe2000f8e00ff */
[----:B------:R-:W-:Y:S01]  /*1530*/  MOV R6, UR4 ;  /* 0x0000000400067c02 */ /* 0x000fe20008000f00 */
[----:B------:R-:W-:Y:S01]  /*1540*/  IMAD.U32 R7, RZ, RZ, UR5 ;  /* 0x00000005ff077e24 */ /* 0x000fe2000f8e00ff */
[----:B------:R-:W-:Y:S01]  /*1550*/  MOV R8, 0x1e1 ;  /* 0x000001e100087802 */ /* 0x000fe20000000f00 */
[----:B------:R-:W-:-:S02]  /*1560*/  IMAD.U32 R11, RZ, RZ, UR7 ;  /* 0x00000007ff0b7e24 */ /* 0x000fc4000f8e00ff */
[----:B------:R-:W-:Y:S02]  /*1570*/  IMAD.MOV.U32 R12, RZ, RZ, 0x1 ;  /* 0x00000001ff0c7424 */ /* 0x000fe400078e00ff */
[----:B0-----:R-:W-:-:S07]  /*1580*/  IMAD.MOV.U32 R13, RZ, RZ, RZ ;  /* 0x000000ffff0d7224 */ /* 0x001fce00078e00ff */
[----:B------:R-:W-:-:S07]  /*1590*/  LEPC R20, `(.L_x_17) ;  /* 0x000000001014794e */ /* 0x000fce0000000000 */
[----:B-12--5:R-:W-:Y:S05]  /*15a0*/  CALL.ABS.NOINC R14 ;  /* 0x000000000e007343 */ /* 0x026fea0003c00000 */
.L_x_17:
[----:B------:R-:W-:-:S06]  /*15b0*/  ULOP3.LUT UR4, UR40, 0x1, URZ, 0xfc, !UPT ;  /* 0x0000000128047892 */ /* 0x000fcc000f8efc3f */
[----:B------:R-:W-:-:S05]  /*15c0*/  IMAD.U32 R0, RZ, RZ, UR4 ;  /* 0x00000004ff007e24 */ /* 0x000fca000f8e00ff */
[----:B------:R-:W-:-:S13]  /*15d0*/  ISETP.NE.AND P0, PT, R0, 0x3, PT ;  /* 0x000000030000780c */ /* 0x000fda0003f05270 */
[----:B------:R-:W-:Y:S05]  /*15e0*/  @!P0 BRA `(.L_x_18) ;  /* 0x0000000000048947 */ /* 0x000fea0003800000 */
[----:B------:R-:W-:Y:S01]  /*15f0*/  BPT.TRAP 0x1 ;  /* 0x000000040000795c */ /* 0x000fe20000300000 */
.L_x_18:
[----:B------:R-:W0:Y:S01]  /*1600*/  S2UR UR5, SR_CgaCtaId ;  /* 0x00000000000579c3 */ /* 0x000e220000008800 */
[----:B------:R-:W-:Y:S01]  /*1610*/  UMOV UR4, 0x400 ;  /* 0x0000040000047882 */ /* 0x000fe20000000000 */
[----:B---34-:R-:W-:Y:S01]  /*1620*/  MOV R5, UR39 ;  /* 0x0000002700057c02 */ /* 0x018fe20008000f00 */
[----:B--2---:R-:W-:-:S05]  /*1630*/  IMAD.U32 R3, RZ, RZ, UR38 ;  /* 0x00000026ff037e24 */ /* 0x004fca000f8e00ff */
[----:B------:R-:W-:Y:S01]  /*1640*/  SHF.L.U32 R3, R3, 0x1f, RZ ;  /* 0x0000001f03037819 */ /* 0x000fe200000006ff */
[----:B0-----:R-:W-:-:S06]  /*1650*/  ULEA UR4, UR5, UR4, 0x18 ;  /* 0x0000000405047291 */ /* 0x001fcc000f8ec03f */
[----:B------:R-:W-:-:S04]  /*1660*/  IMAD.U32 R0, RZ, RZ, UR4 ;  /* 0x00000004ff007e24 */ /* 0x000fc8000f8e00ff */
[----:B------:R-:W-:-:S04]  /*1670*/  IMAD R4, R5, 0x8, R0 ;  /* 0x0000000805047824 */ /* 0x000fc800078e0200 */
[----:B------:R0:W1:Y:S01]  /*1680*/  SYNCS.PHASECHK.TRANS64.TRYWAIT P1, [R4+URZ], R3 ;  /* 0x00000003040075a7 */ /* 0x000062000802017f */
[----:B------:R-:W-:Y:S05]  /*1690*/  @!P0 BRA `(.L_x_19) ;  /* 0x0000000000048947 */ /* 0x000fea0003800000 */
[----:B------:R-:W-:Y:S01]  /*16a0*/  BPT.TRAP 0x1 ;  /* 0x000000040000795c */ /* 0x000fe20000300000 */
.L_x_19:
[----:B-1----:R-:W-:Y:S05]  /*16b0*/  @P1 BRA `(.L_x_20) ;  /* 0x0000000000081947 */ /* 0x002fea0003800000 */
[----:B------:R-:W1:Y:S02]  /*16c0*/  SYNCS.PHASECHK.TRANS64.TRYWAIT P1, [R4+URZ], R3 ;  /* 0x00000003040075a7 */ /* 0x000e64000802017f */
[----:B-1----:R-:W-:Y:S05]  /*16d0*/  @!P1 BRA `(.L_x_21) ;  /* 0x000001a000e09947 */ /* 0x002fea0003800000 */
.L_x_20:
[----:B------:R-:W-:-:S04]  /*16e0*/  UISETP.LT.AND UP0, UPT, UR44, 0x1, UPT ;  /* 0x000000012c00788c */ /* 0x000fc8000bf01270 */
[----:B------:R-:W-:-:S06]  /*16f0*/  USEL UR4, UR44, 0x1, UP0 ;  /* 0x000000012c047887 */ /* 0x000fcc0008000000 */
[----:B01----:R-:W-:Y:S01]  /*1700*/  MOV R3, UR4 ;  /* 0x0000000400037c02 */ /* 0x003fe20008000f00 */
[----:B------:R-:W-:Y:S05]  /*1710*/  WARPSYNC.ALL ;  /* 0x0000000000007948 */ /* 0x000fea0003800000 */
[----:B------:R-:W-:-:S04]  /*1720*/  IADD3 R3, -R3, UR44, RZ ;  /* 0x0000002c03037c10 */ /* 0x000fc8000fffe1ff */
[----:B------:R-:W-:Y:S02]  /*1730*/  ISETP.GE.AND P1, PT, R3, 0x1, PT ;  /* 0x000000010300780c */ /* 0x000fe40003f26270 */
[----:B------:R-:W-:Y:S01]  /*1740*/  R2UR UR4, R0 ;  /* 0x00000000000472ca */ /* 0x000fe200000e0000 */
[----:B------:R-:W-:Y:S01]  /*1750*/  WARPGROUP.ARRIVE ;  /* 0x00000000000079c5 */ /* 0x000fe20000000000 */
[----:B------:R-:W-:Y:S01]  /*1760*/  UMOV UR9, 0x40000040 ;  /* 0x4000004000097882 */ /* 0x000fe20000000000 */
[----:B------:R-:W-:Y:S01]  /*1770*/  UMOV UR11, 0x40000040 ;  /* 0x40000040000b7882 */ /* 0x000fe20000000000 */
[----:B------:R-:W-:Y:S04]  /*1780*/  STL [R1+0x2c8], R17 ;  /* 0x0002c81101007387 */ /* 0x000fe80000100800 */
[----:B-----5:R-:W-:Y:S04]  /*1790*/  STL [R1+0x2c4], R16 ;  /* 0x0002c41001007387 */ /* 0x020fe80000100800 */
[----:B------:R0:W-:Y:S01]  /*17a0*/  STL [R1+0x2c0], R3 ;  /* 0x0002c00301007387 */ /* 0x0001e20000100800 */
[----:B------:R-:W-:-:S03]  /*17b0*/  UIADD3 UR4, UR4, 0x18100, URZ ;  /* 0x0001810004047890 */ /* 0x000fc6000fffe03f */
[----:B------:R1:W-:Y:S01]  /*17c0*/  STL [R1+0x2bc], R2 ;  /* 0x0002bc0201007387 */ /* 0x0003e20000100800 */
[----:B------:R-:W-:-:S03]  /*17d0*/  USHF.R.U32.HI UR4, URZ, 0x4, UR4 ;  /* 0x000000043f047899 */ /* 0x000fc60008011604 */
[----:B------:R2:W-:Y:S01]  /*17e0*/  STL [R1+0x2cc], R0 ;  /* 0x0002cc0001007387 */ /* 0x0005e20000100800 */
[----:B------:R-:W-:Y:S02]  /*17f0*/  ULOP3.LUT UR5, UR4, 0x3fff, URZ, 0xc0, !UPT ;  /* 0x00003fff04057892 */ /* 0x000fe4000f8ec03f */
[----:B------:R-:W-:Y:S02]  /*1800*/  ULOP3.LUT UR4, UR46, 0x10000, URZ, 0xfc, !UPT ;  /* 0x000100002e047892 */ /* 0x000fe4000f8efc3f */
[----:B------:R-:W-:Y:S02]  /*1810*/  ULOP3.LUT UR5, UR5, 0x10000, URZ, 0xfc, !UPT ;  /* 0x0001000005057892 */ /* 0x000fe4000f8efc3f */
[----:B------:R-:W-:Y:S02]  /*1820*/  ULEA UR6, UR39, UR4, 0xb ;  /* 0x0000000427067291 */ /* 0x000fe4000f8e583f */
[----:B------:R-:W-:-:S05]  /*1830*/  ULEA UR7, UR39, UR5, 0xb ;  /* 0x0000000527077291 */ /* 0x000fca000f8e583f */
[----:B------:R-:W-:Y:S02]  /*1840*/  UMOV UR8, UR6 ;  /* 0x0000000600087c82 */ /* 0x000fe40008000000 */
[----:B------:R-:W-:Y:S02]  /*1850*/  UMOV UR10, UR7 ;  /* 0x00000007000a7c82 */ /* 0x000fe40008000000 */
[----:B------:R-:W-:Y:S01]  /*1860*/  HGMMA.64x256x16.F32 R24, gdesc[UR8], RZ, !UPT, gsb0 ;  /* 0x03e00000081879f0 */ /* 0x000fe2000c0008ff */
[----:B------:R-:W-:Y:S01]  /*1870*/  UIADD3 UR8, UR6, 0x400, URZ ;  /* 0x0000040006087890 */ /* 0x000fe2000fffe03f */
[----:B------:R-:W-:Y:S01]  /*1880*/  UMOV UR9, 0x40000040 ;  /* 0x4000004000097882 */ /* 0x000fe20000000000 */
[----:B------:R-:W-:Y:S02]  /*1890*/  WARPGROUP.DEPBAR.LE gsb0, 0x0 ;  /* 0x00008000000079c5 */ /* 0x000fe40000010000 */
[----:B------:R-:W-:Y:S01]  /*18a0*/  STL.64 [R1], R24 ;  /* 0x0000001801007387 */ /* 0x000fe20000100a00 */
[----:B------:R-:W-:Y:S01]  /*18b0*/  IMAD.MOV.U32 R235, RZ, RZ, R46 ;  /* 0x000000ffffeb7224 */ /* 0x000fe200078e002e */
[----:B------:R-:W-:Y:S01]  /*18c0*/  MOV R232, R49 ;  /* 0x0000003100e87202 */ /* 0x000fe20000000f00 */
[----:B------:R-:W-:Y:S01]  /*18d0*/  IMAD.MOV.U32 R234, RZ, RZ, R47 ;  /* 0x000000ffffea7224 */ /* 0x000fe200078e002f */
[----:B------:R-:W-:Y:S01]  /*18e0*/  STL.64 [R1+0x8], R26 ;  /* 0x0000081a01007387 */ /* 0x000fe20000100a00 */
        /* <DEDUP_REMOVED lines=65> */
[----:B0-----:R-:W-:Y:S01]  /*1d00*/  MOV R3, R149 ;  /* 0x0000009500037202 */ /* 0x001fe20000000f00 */
[----:B------:R-:W-:Y:S01]  /*1d10*/  IMAD.MOV.U32 R176, RZ, RZ, R92 ;  /* 0x000000ffffb07224 */ /* 0x000fe200078e005c */
[----:B------:R0:W-:Y:S01]  /*1d20*/  STL.64 [R1+0x50], R44 ;  /* 0x0000502c01007387 */ /* 0x0001e20000100a00 */
[----:B------:R-:W-:-:S02]  /*1d30*/  IMAD.MOV.U32 R178, RZ, RZ, R94 ;  /* 0x000000ffffb27224 */ /* 0x000fc400078e005e */
[----:B------:R-:W-:Y:S01]  /*1d40*/  IMAD.MOV.U32 R179, RZ, RZ, R95 ;  /* 0x000000ffffb37224 */ /* 0x000fe200078e005f */
[----:B------:R-:W-:Y:S01]  /*1d50*/  STL [R1+0x580], R152 ;  /* 0x0005809801007387 */ /* 0x000fe20000100800 */
[----:B------:R-:W-:Y:S02]  /*1d60*/  IMAD.MOV.U32 R180, RZ, RZ, R96 ;  /* 0x000000ffffb47224 */ /* 0x000fe400078e0060 */
[----:B------:R-:W-:Y:S02]  /*1d70*/  IMAD.MOV.U32 R182, RZ, RZ, R98 ;  /* 0x000000ffffb67224 */ /* 0x000fe400078e0062 */
[----:B------:R-:W-:Y:S02]  /*1d80*/  IMAD.MOV.U32 R183, RZ, RZ, R99 ;  /* 0x000000ffffb77224 */ /* 0x000fe400078e0063 */
[----:B------:R-:W-:Y:S02]  /*1d90*/  IMAD.MOV.U32 R184, RZ, RZ, R100 ;  /* 0x000000ffffb87224 */ /* 0x000fe400078e0064 */
[----:B------:R-:W-:-:S02]  /*1da0*/  IMAD.MOV.U32 R186, RZ, RZ, R102 ;  /* 0x000000ffffba7224 */ /* 0x000fc400078e0066 */
[----:B------:R-:W-:Y:S02]  /*1db0*/  IMAD.MOV.U32 R187, RZ, RZ, R103 ;  /* 0x000000ffffbb7224 */ /* 0x000fe400078e0067 */
        /* <DEDUP_REMOVED lines=34> */
[----:B-1----:R-:W-:-:S02]  /*1fe0*/  IMAD.MOV.U32 R2, RZ, RZ, R150 ;  /* 0x000000ffff027224 */ /* 0x002fc400078e0096 */
[----:B--2---:R-:W-:Y:S02]  /*1ff0*/  IMAD.MOV.U32 R0, RZ, RZ, R151 ;  /* 0x000000ffff007224 */ /* 0x004fe400078e0097 */
[----:B0-----:R-:W-:-:S06]  /*2000*/  WARPGROUP.ARRIVE ;  /* 0x00000000000079c5 */ /* 0x001fcc0000000000 */
[----:B------:R-:W-:Y:S03]  /*2010*/  HGMMA.64x256x16.F32 R24, gdesc[UR8], RZ, !UPT, gsb0 ;  /* 0x03e00000081879f0 */ /* 0x000fe6000c0008ff */
[----:B------:R-:W-:Y:S02]  /*2020*/  WARPGROUP.DEPBAR.LE gsb0, 0x0 ;  /* 0x00008000000079c5 */ /* 0x000fe40000010000 */
[----:B------:R-:W-:Y:S04]  /*2030*/  STL.64 [R1+0x578], R150 ;  /* 0x0005789601007387 */ /* 0x000fe80000100a00 */
        /* <DEDUP_REMOVED lines=20> */
[----:B------:R0:W-:Y:S04]  /*2180*/  STL.64 [R1+0x4d0], R108 ;  /* 0x0004d06c01007387 */ /* 0x0001e80000100a00 */
[----:B0-----:R-:W2:Y:S04]  /*2190*/  LDL.LU R108, [R1] ;  /* 0x00000000016c7983 */ /* 0x001ea80000300800 */
[----:B------:R-:W2:Y:S04]  /*21a0*/  LDL.LU R109, [R1+0x4] ;  /* 0x00000400016d7983 */ /* 0x000ea80000300800 */
        /* <DEDUP_REMOVED lines=19> */
[----:B------:R-:W2:Y:S01]  /*22e0*/  LDL.LU R129, [R1+0x54] ;  /* 0x0000540001817983 */ /* 0x000ea20000300800 */
        /* <DEDUP_REMOVED lines=21> */
[----:B------:R-:W-:Y:S01]  /*2440*/  UIADD3 UR8, UR6, 0x2, URZ ;  /* 0x0000000206087890 */ /* 0x000fe2000fffe03f */
[----:B------:R-:W-:Y:S01]  /*2450*/  IMAD.MOV.U32 R145, RZ, RZ, R220 ;  /* 0x000000ffff917224 */ /* 0x000fe200078e00dc */
[----:B------:R-:W-:Y:S01]  /*2460*/  UIADD3 UR10, UR7, 0x2, URZ ;  /* 0x00000002070a7890 */ /* 0x000fe2000fffe03f */
[----:B------:R-:W-:Y:S01]  /*2470*/  IMAD.MOV.U32 R146, RZ, RZ, R219 ;  /* 0x000000ffff927224 */ /* 0x000fe200078e00db */
[----:B------:R-:W-:Y:S01]  /*2480*/  MOV R219, R17 ;  /* 0x0000001100db7202 */ /* 0x000fe20000000f00 */
[----:B------:R-:W-:Y:S01]  /*2490*/  IMAD.MOV.U32 R148, RZ, RZ, R217 ;  /* 0x000000ffff947224 */ /* 0x000fe200078e00d9 */
[----:B------:R-:W-:Y:S01]  /*24a0*/  UMOV UR9, 0x40000040 ;  /* 0x4000004000097882 */ /* 0x000fe20000000000 */
[----:B------:R-:W-:Y:S01]  /*24b0*/  IMAD.MOV.U32 R149, RZ, RZ, R216 ;  /* 0x000000ffff957224 */ /* 0x000fe200078e00d8 */
[----:B------:R-:W-:Y:S01]  /*24c0*/  UMOV UR11, 0x40000040 ;  /* 0x40000040000b7882 */ /* 0x000fe20000000000 */
[----:B------:R-:W-:Y:S01]  /*24d0*/  IMAD.MOV.U32 R150, RZ, RZ, R215 ;  /* 0x000000ffff967224 */ /* 0x000fe200078e00d7 */
[----:B------:R-:W-:Y:S01]  /*24e0*/  MOV R215, R21 ;  /* 0x0000001500d77202 */ /* 0x000fe20000000f00 */
        /* <DEDUP_REMOVED lines=17> */
[----:B------:R-:W-:-:S06]  /*2600*/  IMAD.MOV.U32 R234, RZ, RZ, R2 ;  /* 0x000000ffffea7224 */ /* 0x000fcc00078e0002 */
[----:B--2---:R-:W-:-:S06]  /*2610*/  WARPGROUP.ARRIVE ;  /* 0x00000000000079c5 */ /* 0x004fcc0000000000 */
[----:B------:R-:W-:Y:S03]  /*2620*/  HGMMA.64x256x16.F32 R108, gdesc[UR8], R108, gsb0 ;  /* 0x03e00000086c79f0 */ /* 0x000fe6000800086c */
[----:B------:R-:W-:Y:S02]  /*2630*/  WARPGROUP.DEPBAR.LE gsb0, 0x0 ;  /* 0x00008000000079c5 */ /* 0x000fe40000010000 */
[----:B------:R-:W-:Y:S04]  /*2640*/  STL.64 [R1], R108 ;  /* 0x0000006c01007387 */ /* 0x000fe80000100a00 */
        /* <DEDUP_REMOVED lines=63> */
[----:B0-----:R-:W2:Y:S04]  /*2a40*/  LDL.LU R152, [R1+0x580] ;  /* 0x0005800001987983 */ /* 0x001ea80000300800 */
[----:B------:R-:W3:Y:S04]  /*2a50*/  LDL.LU.64 R150, [R1+0x578] ;  /* 0x0005780001967983 */ /* 0x000ee80000300a00 */
        /* <DEDUP_REMOVED lines=20> */
[----:B------:R-:W3:Y:S01]  /*2ba0*/  LDL.LU.64 R108, [R1+0x4d0] ;  /* 0x0004d000016c7983 */ /* 0x000ee20000300a00 */
[----:B------:R-:W-:Y:S01]  /*2bb0*/  UIADD3 UR8, UR6, 0x402, URZ ;  /* 0x0000040206087890 */ /* 0x000fe2000fffe03f */
[----:B------:R-:W-:Y:S01]  /*2bc0*/  UMOV UR9, 0x40000040 ;  /* 0x4000004000097882 */ /* 0x000fe20000000000 */
[----:B---3--:R-:W-:-:S07]  /*2bd0*/  WARPGROUP.ARRIVE ;  /* 0x00000000000079c5 */ /* 0x008fce0000000000 */
[----:B------:R-:W-:Y:S03]  /*2be0*/  HGMMA.64x256x16.F32 R24, gdesc[UR8], R24, gsb0 ;  /* 0x03e00000081879f0 */ /* 0x000fe60008000818 */
        /* <DEDUP_REMOVED lines=65> */
[----:B0-----:R-:W3:Y:S04]  /*3000*/  LDL.LU.64 R24, [R1] ;  /* 0x0000000001187983 */ /* 0x001ee80000300a00 */
        /* <DEDUP_REMOVED lines=63> */
[----:B------:R-:W-:-:S02]  /*3400*/  UIADD3 UR8, UR6, 0x4, URZ ;  /* 0x0000000406087890 */ /* 0x000fc4000fffe03f */
[----:B------:R-:W-:Y:S01]  /*3410*/  UIADD3 UR10, UR7, 0x4, URZ ;  /* 0x00000004070a7890 */ /* 0x000fe2000fffe03f */
[----:B------:R-:W-:Y:S01]  /*3420*/  UMOV UR9, 0x40000040 ;  /* 0x4000004000097882 */ /* 0x000fe20000000000 */
[----:B------:R-:W-:Y:S01]  /*3430*/  UMOV UR11, 0x40000040 ;  /* 0x40000040000b7882 */ /* 0x000fe20000000000 */
[----:B---3--:R-:W-:-:S06]  /*3440*/  WARPGROUP.ARRIVE ;  /* 0x00000000000079c5 */ /* 0x008fcc0000000000 */
[----:B------:R-:W-:Y:S03]  /*3450*/  HGMMA.64x256x16.F32 R24, gdesc[UR8], R24, gsb0 ;  /* 0x03e00000081879f0 */ /* 0x000fe60008000818 */
        /* <DEDUP_REMOVED lines=41> */
[----:B------:R0:W-:Y:S01]  /*36f0*/  STL.64 [R1+0x50], R44 ;  /* 0x0000502c01007387 */ /* 0x0001e20000100a00 */
[----:B------:R-:W-:Y:S01]  /*3700*/  IMAD.MOV.U32 R208, RZ, RZ, R124 ;  /* 0x000000ffffd07224 */ /* 0x000fe200078e007c */
[----:B------:R-:W-:Y:S01]  /*3710*/  MOV R193, R109 ;  /* 0x0000006d00c17202 */ /* 0x000fe20000000f00 */
[----:B------:R-:W-:Y:S01]  /*3720*/  IMAD.MOV.U32 R206, RZ, RZ, R122 ;  /* 0x000000ffffce7224 */ /* 0x000fe200078e007a */
[----:B------:R-:W3:Y:S01]  /*3730*/  LDL.LU.64 R150, [R1+0x4c8] ;  /* 0x0004c80001967983 */ /* 0x000ee20000300a00 */
        /* <DEDUP_REMOVED lines=60> */
[----:B------:R-:W-:-:S02]  /*3b00*/  IMAD.MOV.U32 R167, RZ, RZ, R83 ;  /* 0x000000ffffa77224 */ /* 0x000fc400078e0053 */
[----:B------:R-:W-:Y:S01]  /*3b10*/  IMAD.MOV.U32 R164, RZ, RZ, R80 ;  /* 0x000000ffffa47224 */ /* 0x000fe200078e0050 */
[----:B------:R-:W3:Y:S01]  /*3b20*/  LDL.LU.64 R118, [R1+0x448] ;  /* 0x0004480001767983 */ /* 0x000ee20000300a00 */
[----:B------:R-:W-:Y:S02]  /*3b30*/  IMAD.MOV.U32 R162, RZ, RZ, R78 ;  /* 0x000000ffffa27224 */ /* 0x000fe400078e004e */
[----:B------:R-:W-:Y:S01]  /*3b40*/  IMAD.MOV.U32 R163, RZ, RZ, R79 ;  /* 0x000000ffffa37224 */ /* 0x000fe200078e004f */
[----:B------:R-:W3:Y:S01]  /*3b50*/  LDL.LU.64 R116, [R1+0x440] ;  /* 0x0004400001747983 */ /* 0x000ee20000300a00 */
[----:B------:R-:W-:Y:S02]  /*3b60*/  IMAD.MOV.U32 R160, RZ, RZ, R76 ;  /* 0x000000ffffa07224 */ /* 0x000fe400078e004c */
        /* <DEDUP_REMOVED lines=58> */
[----:B0-----:R-:W3:Y:S04]  /*3f10*/  LDL.LU.64 R44, [R1+0x320] ;  /* 0x00032000012c7983 */ /* 0x001ee80000300a00 */
        /* <DEDUP_REMOVED lines=11> */
[----:B------:R-:W-:-:S02]  /*3fd0*/  UMOV UR9, 0x40000040 ;  /* 0x4000004000097882 */ /* 0x000fc40000000000 */
[----:B--2---:R-:W-:Y:S01]  /*3fe0*/  STL [R1+0x2b8], R152 ;  /* 0x0002b89801007387 */ /* 0x004fe20000100800 */
[----:B---3--:R-:W-:-:S06]  /*3ff0*/  WARPGROUP.ARRIVE ;  /* 0x00000000000079c5 */ /* 0x008fcc0000000000 */
        /* <DEDUP_REMOVED lines=61> */
[----:B------:R-:W-:-:S02]  /*43d0*/  IMAD.MOV.U32 R145, RZ, RZ, R225 ;  /* 0x000000ffff917224 */ /* 0x000fc400078e00e1 */
[----:B------:R-:W-:Y:S01]  /*43e0*/  IMAD.MOV.U32 R146, RZ, RZ, R224 ;  /* 0x000000ffff927224 */ /* 0x000fe200078e00e0 */
[----:B------:R-:W-:Y:S01]  /*43f0*/  MOV R224, R15 ;  /* 0x0000000f00e07202 */ /* 0x000fe20000000f00 */
[----:B------:R-:W-:Y:S02]  /*4400*/  IMAD.MOV.U32 R148, RZ, RZ, R222 ;  /* 0x000000ffff947224 */ /* 0x000fe400078e00de */
[----:B------:R-:W-:Y:S02]  /*4410*/  IMAD.MOV.U32 R149, RZ, RZ, R221 ;  /* 0x000000ffff957224 */ /* 0x000fe400078e00dd */
[----:B------:R-:W-:Y:S01]  /*4420*/  IMAD.MOV.U32 R150, RZ, RZ, R220 ;  /* 0x000000ffff967224 */ /* 0x000fe200078e00dc */
[----:B------:R-:W-:Y:S01]  /*4430*/  MOV R220, R21 ;  /* 0x0000001500dc7202 */ /* 0x000fe20000000f00 */
[----:B------:R-:W-:Y:S02]  /*4440*/  IMAD.MOV.U32 R152, RZ, RZ, R218 ;  /* 0x000000ffff987224 */ /* 0x000fe400078e00da */
[----:B------:R-:W-:-:S02]  /*4450*/  IMAD.MOV.U32 R130, RZ, RZ, R0 ;  /* 0x000000ffff827224 */ /* 0x000fc400078e0000 */
[----:B------:R-:W-:Y:S01]  /*4460*/  IMAD.MOV.U32 R132, RZ, RZ, R16 ;  /* 0x000000ffff847224 */ /* 0x000fe200078e0010 */
[----:B------:R-:W-:Y:S01]  /*4470*/  UIADD3 UR8, UR6, 0x6, URZ ;  /* 0x0000000606087890 */ /* 0x000fe2000fffe03f */
[----:B------:R-:W-:Y:S01]  /*4480*/  IMAD.MOV.U32 R133, RZ, RZ, R3 ;  /* 0x000000ffff857224 */ /* 0x000fe200078e0003 */
[----:B------:R-:W-:Y:S01]  /*4490*/  UIADD3 UR10, UR7, 0x6, URZ ;  /* 0x00000006070a7890 */ /* 0x000fe2000fffe03f */
[----:B------:R-:W-:Y:S01]  /*44a0*/  IMAD.MOV.U32 R134, RZ, RZ, R2 ;  /* 0x000000ffff867224 */ /* 0x000fe200078e0002 */
[----:B------:R-:W-:Y:S01]  /*44b0*/  UMOV UR9, 0x40000040 ;  /* 0x4000004000097882 */ /* 0x000fe20000000000 */
[----:B------:R-:W-:Y:S01]  /*44c0*/  IMAD.MOV.U32 R218, RZ, RZ, R23 ;  /* 0x000000ffffda7224 */ /* 0x000fe200078e0017 */
[----:B------:R-:W-:Y:S01]  /*44d0*/  UMOV UR11, 0x40000040 ;  /* 0x40000040000b7882 */ /* 0x000fe20000000000 */
[----:B------:R-:W-:Y:S01]  /*44e0*/  IMAD.MOV.U32 R219, RZ, RZ, R22 ;  /* 0x000000ffffdb7224 */ /* 0x000fe200078e0016 */
[----:B------:R0:W5:Y:S01]  /*44f0*/  LDL.LU R0, [R1+0x2cc] ;  /* 0x0002cc0001007983 */ /* 0x0001620000300800 */
[----:B------:R-:W-:-:S02]  /*4500*/  IMAD.MOV.U32 R221, RZ, RZ, R20 ;  /* 0x000000ffffdd7224 */ /* 0x000fc400078e0014 */
[----:B------:R-:W-:Y:S01]  /*4510*/  IMAD.MOV.U32 R222, RZ, RZ, R19 ;  /* 0x000000ffffde7224 */ /* 0x000fe200078e0013 */
[----:B------:R0:W5:Y:S01]  /*4520*/  LDL.LU R17, [R1+0x2c8] ;  /* 0x0002c80001117983 */ /* 0x0001620000300800 */
[----:B------:R-:W-:Y:S02]  /*4530*/  IMAD.MOV.U32 R223, RZ, RZ, R18 ;  /* 0x000000ffffdf7224 */ /* 0x000fe400078e0012 */
[----:B------:R-:W-:Y:S01]  /*4540*/  IMAD.MOV.U32 R225, RZ, RZ, R14 ;  /* 0x000000ffffe17224 */ /* 0x000fe200078e000e */
[----:B------:R0:W5:Y:S01]  /*4550*/  LDL.LU R16, [R1+0x2c4] ;  /* 0x0002c40001107983 */ /* 0x0001620000300800 */
[----:B------:R-:W-:Y:S02]  /*4560*/  IMAD.MOV.U32 R226, RZ, RZ, R13 ;  /* 0x000000ffffe27224 */ /* 0x000fe400078e000d */
[----:B------:R-:W-:Y:S01]  /*4570*/  IMAD.MOV.U32 R227, RZ, RZ, R12 ;  /* 0x000000ffffe37224 */ /* 0x000fe200078e000c */
[----:B------:R0:W5:Y:S01]  /*4580*/  LDL.LU R3, [R1+0x2c0] ;  /* 0x0002c00001037983 */ /* 0x0001620000300800 */
[----:B------:R-:W-:-:S02]  /*4590*/  IMAD.MOV.U32 R229, RZ, RZ, R10 ;  /* 0x000000ffffe57224 */ /* 0x000fc400078e000a */
[----:B------:R-:W-:Y:S01]  /*45a0*/  IMAD.MOV.U32 R230, RZ, RZ, R9 ;  /* 0x000000ffffe67224 */ /* 0x000fe200078e0009 */
[----:B------:R0:W5:Y:S01]  /*45b0*/  LDL.LU R2, [R1+0x2bc] ;  /* 0x0002bc0001027983 */ /* 0x0001620000300800 */
        /* <DEDUP_REMOVED lines=71> */
[----:B-1----:R0:W5:Y:S04]  /*4a30*/  LDL.LU R152, [R1+0x2b8] ;  /* 0x0002b80001987983 */ /* 0x0021680000300800 */
[----:B------:R-:W2:Y:S04]  /*4a40*/  LDL.LU.64 R150, [R1+0x2b0] ;  /* 0x0002b00001967983 */ /* 0x000ea80000300a00 */
        /* <DEDUP_REMOVED lines=20> */
[----:B------:R-:W2:Y:S01]  /*4b90*/  LDL.LU.64 R108, [R1+0x208] ;  /* 0x00020800016c7983 */ /* 0x000ea20000300a00 */
[----:B------:R-:W-:Y:S01]  /*4ba0*/  UIADD3 UR8, UR6, 0x406, URZ ;  /* 0x0000040606087890 */ /* 0x000fe2000fffe03f */
[----:B------:R-:W-:Y:S01]  /*4bb0*/  UMOV UR9, 0x40000040 ;  /* 0x4000004000097882 */ /* 0x000fe20000000000 */
[----:B--2---:R-:W-:-:S07]  /*4bc0*/  WARPGROUP.ARRIVE ;  /* 0x00000000000079c5 */ /* 0x004fce0000000000 */
[----:B------:R-:W-:Y:S03]  /*4bd0*/  HGMMA.64x256x16.F32 R24, gdesc[UR8], R24, gsb0 ;  /* 0x03e00000081879f0 */ /* 0x000fe60008000818 */
[----:B------:R-:W-:Y:S02]  /*4be0*/  WARPGROUP.DEPBAR.LE gsb0, 0x0 ;  /* 0x00008000000079c5 */ /* 0x000fe40000010000 */
[----:B0-----:R-:W-:Y:S05]  /*4bf0*/  @!P1 BRA `(.L_x_22) ;  /* 0x0000004000d09947 */ /* 0x001fea0003800000 */
[----:B------:R-:W-:Y:S01]  /*4c00*/  UIADD3 UR7, UR39, 0x1, URZ ;  /* 0x0000000127077890 */ /* 0x000fe2000fffe03f */
[----:B-----5:R-:W-:Y:S01]  /*4c10*/  R2UR UR6, R3 ;  /* 0x00000000030672ca */ /* 0x020fe200000e0000 */
[----:B------:R-:W-:Y:S02]  /*4c20*/  UMOV UR12, UR39 ;  /* 0x00000027000c7c82 */ /* 0x000fe40008000000 */
[----:B------:R-:W-:-:S04]  /*4c30*/  UISETP.NE.AND UP0, UPT, UR7, 0x3, UPT ;  /* 0x000000030700788c */ /* 0x000fc8000bf05270 */
[----:B------:R-:W-:Y:S02]  /*4c40*/  USEL UR8, URZ, 0x1, UP0 ;  /* 0x000000013f087887 */ /* 0x000fe40008000000 */
[----:B------:R-:W-:Y:S02]  /*4c50*/  USEL UR7, UR7, URZ, UP0 ;  /* 0x0000003f07077287 */ /* 0x000fe40008000000 */
[----:B------:R-:W-:-:S06]  /*4c60*/  ULOP3.LUT UR8, UR38, UR8, URZ, 0x3c, !UPT ;  /* 0x0000000826087292 */ /* 0x000fcc000f8e3c3f */
[----:B------:R-:W-:-:S07]  /*4c70*/  MOV R3, UR8 ;  /* 0x0000000800037c02 */ /* 0x000fce0008000f00 */
.L_x_29:
[----:B------:R-:W-:Y:S05]  /*4c80*/  @!P0 BRA `(.L_x_23) ;  /* 0x0000000000048947 */ /* 0x000fea0003800000 */
[----:B------:R-:W-:Y:S01]  /*4c90*/  BPT.TRAP 0x1 ;  /* 0x000000040000795c */ /* 0x000fe20000300000 */
.L_x_23:
[----:B------:R-:W0:Y:S01]  /*4ca0*/  S2UR UR9, SR_CgaCtaId ;  /* 0x00000000000979c3 */ /* 0x000e220000008800 */
[----:B------:R-:W-:Y:S01]  /*4cb0*/  UMOV UR8, 0x400 ;  /* 0x0000040000087882 */ /* 0x000fe20000000000 */
[----:B------:R-:W-:Y:S01]  /*4cc0*/  IMAD.U32 R4, RZ, RZ, UR7 ;  /* 0x00000007ff047e24 */ /* 0x000fe2000f8e00ff */
[----:B------:R-:W-:Y:S01]  /*4cd0*/  SHF.L.U32 R5, R3, 0x1f, RZ ;  /* 0x0000001f03057819 */ /* 0x000fe200000006ff */
[----:B0-----:R-:W-:-:S06]  /*4ce0*/  ULEA UR8, UR9, UR8, 0x18 ;  /* 0x0000000809087291 */ /* 0x001fcc000f8ec03f */
[----:B------:R-:W-:-:S04]  /*4cf0*/  IMAD.U32 R0, RZ, RZ, UR8 ;  /* 0x00000008ff007e24 */ /* 0x000fc8000f8e00ff */
[----:B------:R-:W-:-:S04]  /*4d00*/  IMAD R4, R4, 0x8, R0 ;  /* 0x0000000804047824 */ /* 0x000fc800078e0200 */
[----:B------:R0:W1:Y:S01]  /*4d10*/  SYNCS.PHASECHK.TRANS64.TRYWAIT P1, [R4+URZ], R5 ;  /* 0x00000005040075a7 */ /* 0x000062000802017f */
[----:B------:R-:W-:Y:S05]  /*4d20*/  @!P0 BRA `(.L_x_24) ;  /* 0x0000000000048947 */ /* 0x000fea0003800000 */
[----:B------:R-:W-:Y:S01]  /*4d30*/  BPT.TRAP 0x1 ;  /* 0x000000040000795c */ /* 0x000fe20000300000 */
.L_x_24:
[----:B-1----:R-:W-:Y:S05]  /*4d40*/  @P1 BRA `(.L_x_25) ;  /* 0x0000000000081947 */ /* 0x002fea0003800000 */
[----:B------:R-:W1:Y:S02]  /*4d50*/  SYNCS.PHASECHK.TRANS64.TRYWAIT P1, [R4+URZ], R5 ;  /* 0x00000005040075a7 */ /* 0x000e64000802017f */
[----:B-1----:R-:W-:Y:S05]  /*4d60*/  @!P1 BRA `(.L_x_26) ;  /* 0x0000016c00509947 */ /* 0x002fea0003800000 */
.L_x_25:
        /* <DEDUP_REMOVED lines=64> */
[----:B--2---:R-:W2:Y:S04]  /*5170*/  LDL.LU.64 R24, [R1] ;  /* 0x0000000001187983 */ /* 0x004ea80000300a00 */
        /* <DEDUP_REMOVED lines=63> */
[----:B------:R-:W-:-:S02]  /*5570*/  ULEA UR13, UR7, UR4, 0xb ;  /* 0x00000004070d7291 */ /* 0x000fc4000f8e583f */
[----:B------:R-:W-:Y:S01]  /*5580*/  ULEA UR14, UR7, UR5, 0xb ;  /* 0x00000005070e7291 */ /* 0x000fe2000f8e583f */
[----:B------:R-:W-:Y:S01]  /*5590*/  STL [R1+0x2cc], R17 ;  /* 0x0002cc1101007387 */ /* 0x000fe20000100800 */
[----:B------:R-:W-:Y:S01]  /*55a0*/  UMOV UR9, 0x40000040 ;  /* 0x4000004000097882 */ /* 0x000fe20000000000 */
[----:B------:R-:W-:Y:S02]  /*55b0*/  UMOV UR11, 0x40000040 ;  /* 0x40000040000b7882 */ /* 0x000fe40000000000 */
[----:B------:R-:W-:Y:S01]  /*55c0*/  UMOV UR8, UR13 ;  /* 0x0000000d00087c82 */ /* 0x000fe20008000000 */
[----:B------:R-:W-:Y:S01]  /*55d0*/  STL [R1+0x2c8], R16 ;  /* 0x0002c81001007387 */ /* 0x000fe20000100800 */
[----:B------:R-:W-:-:S03]  /*55e0*/  UMOV UR10, UR14 ;  /* 0x0000000e000a7c82 */ /* 0x000fc60008000000 */
[----:B------:R-:W-:Y:S04]  /*55f0*/  STL [R1+0x2c4], R3 ;  /* 0x0002c40301007387 */ /* 0x000fe80000100800 */
[----:B------:R3:W-:Y:S04]  /*5600*/  STL [R1+0x2c0], R2 ;  /* 0x0002c00201007387 */ /* 0x0007e80000100800 */
[----:B------:R4:W-:Y:S01]  /*5610*/  STL [R1+0x2bc], R0 ;  /* 0x0002bc0001007387 */ /* 0x0009e20000100800 */
[----:B--2---:R-:W-:-:S06]  /*5620*/  WARPGROUP.ARRIVE ;  /* 0x00000000000079c5 */ /* 0x004fcc0000000000 */
[----:B------:R-:W-:Y:S03]  /*5630*/  HGMMA.64x256x16.F32 R24, gdesc[UR8], R24, gsb0 ;  /* 0x03e00000081879f0 */ /* 0x000fe60008000818 */
[----:B------:R-:W-:Y:S02]  /*5640*/  WARPGROUP.DEPBAR.LE gsb0, 0x0 ;  /* 0x00008000000079c5 */ /* 0x000fe40000010000 */
[----:B------:R-:W-:Y:S01]  /*5650*/  STL.64 [R1], R24 ;  /* 0x0000001801007387 */ /* 0x000fe20000100a00 */
[----:B---3--:R-:W-:Y:S01]  /*5660*/  MOV R2, R150 ;  /* 0x0000009600027202 */ /* 0x008fe20000000f00 */
[----:B----4-:R-:W-:Y:S01]  /*5670*/  IMAD.MOV.U32 R0, RZ, RZ, R151 ;  /* 0x000000ffff007224 */ /* 0x010fe200078e0097 */
[----:B------:R-:W-:Y:S01]  /*5680*/  MOV R6, R146 ;  /* 0x0000009200067202 */ /* 0x000fe20000000f00 */
[----:B------:R-:W-:Y:S01]  /*5690*/  STL.64 [R1+0x8], R26 ;  /* 0x0000081a01007387 */ /* 0x000fe20000100a00 */
[----:B01----:R-:W-:Y:S01]  /*56a0*/  IMAD.MOV.U32 R4, RZ, RZ, R148 ;  /* 0x000000ffff047224 */ /* 0x003fe200078e0094 */
        /* <DEDUP_REMOVED lines=38> */
[----:B------:R-:W2:Y:S01]  /*5910*/  LDL.LU.64 R150, [R1+0x780] ;  /* 0x0007800001967983 */ /* 0x000ea20000300a00 */
        /* <DEDUP_REMOVED lines=60> */
[----:B------:R-:W-:-:S02]  /*5ce0*/  IMAD.MOV.U32 R167, RZ, RZ, R83 ;  /* 0x000000ffffa77224 */ /* 0x000fc400078e0053 */
[----:B------:R-:W-:Y:S01]  /*5cf0*/  IMAD.MOV.U32 R164, RZ, RZ, R80 ;  /* 0x000000ffffa47224 */ /* 0x000fe200078e0050 */
[----:B------:R-:W2:Y:S01]  /*5d00*/  LDL.LU.64 R118, [R1+0x700] ;  /* 0x0007000001767983 */ /* 0x000ea20000300a00 */
[----:B------:R-:W-:Y:S02]  /*5d10*/  IMAD.MOV.U32 R165, RZ, RZ, R81 ;  /* 0x000000ffffa57224 */ /* 0x000fe400078e0051 */
[----:B------:R-:W-:Y:S01]  /*5d20*/  IMAD.MOV.U32 R163, RZ, RZ, R79 ;  /* 0x000000ffffa37224 */ /* 0x000fe200078e004f */
[----:B------:R-:W2:Y:S01]  /*5d30*/  LDL.LU.64 R116, [R1+0x6f8] ;  /* 0x0006f80001747983 */ /* 0x000ea20000300a00 */
[----:B------:R-:W-:Y:S02]  /*5d40*/  IMAD.MOV.U32 R160, RZ, RZ, R76 ;  /* 0x000000ffffa07224 */ /* 0x000fe400078e004c */
        /* <DEDUP_REMOVED lines=58> */
[----:B0-----:R-:W2:Y:S04]  /*60f0*/  LDL.LU.64 R44, [R1+0x5d8] ;  /* 0x0005d800012c7983 */ /* 0x001ea80000300a00 */
        /* <DEDUP_REMOVED lines=11> */
[----:B------:R-:W-:-:S02]  /*61b0*/  UMOV UR9, 0x40000040 ;  /* 0x4000004000097882 */ /* 0x000fc40000000000 */
[----:B------:R-:W-:Y:S01]  /*61c0*/  STL [R1+0x580], R152 ;  /* 0x0005809801007387 */ /* 0x000fe20000100800 */
[----:B--2---:R-:W-:-:S06]  /*61d0*/  WARPGROUP.ARRIVE ;  /* 0x00000000000079c5 */ /* 0x004fcc0000000000 */
        /* <DEDUP_REMOVED lines=91> */
[----:B------:R-:W-:Y:S01]  /*6790*/  IMAD.MOV.U32 R235, RZ, RZ, R0 ;  /* 0x000000ffffeb7224 */ /* 0x000fe200078e0000 */
[----:B------:R-:W-:Y:S02]  /*67a0*/  UIADD3 UR8, UR13, 0x2, URZ ;  /* 0x000000020d087890 */ /* 0x000fe4000fffe03f */
[----:B------:R-:W-:Y:S01]  /*67b0*/  UIADD3 UR10, UR14, 0x2, URZ ;  /* 0x000000020e0a7890 */ /* 0x000fe2000fffe03f */
[----:B------:R-:W-:Y:S01]  /*67c0*/  UMOV UR9, 0x40000040 ;  /* 0x4000004000097882 */ /* 0x000fe20000000000 */
[----:B------:R-:W-:Y:S01]  /*67d0*/  UMOV UR11, 0x40000040 ;  /* 0x40000040000b7882 */ /* 0x000fe20000000000 */
        /* <DEDUP_REMOVED lines=236> */
[----:B------:R-:W-:Y:S01]  /*76a0*/  STL.64 [R1+0x30], R36 ;  /* 0x0000302401007387 */ /* 0x000fe20000100a00 */
[----:B------:R-:W-:-:S03]  /*76b0*/  IMAD.MOV.U32 R5, RZ, RZ, R150 ;  /* 0x000000ffff057224 */ /* 0x000fc600078e0096 */
[----:B------:R-:W-:Y:S01]  /*76c0*/  STL.64 [R1+0x38], R38 ;  /* 0x0000382601007387 */ /* 0x000fe20000100a00 */
[----:B------:R-:W-:-:S03]  /*76d0*/  MOV R4, R151 ;  /* 0x0000009700047202 */ /* 0x000fc60000000f00 */
[----:B------:R-:W-:Y:S01]  /*76e0*/  STL.64 [R1+0x40], R40 ;  /* 0x0000402801007387 */ /* 0x000fe20000100a00 */
[----:B------:R-:W-:Y:S01]  /*76f0*/  MOV R7, R148 ;  /* 0x0000009400077202 */ /* 0x000fe20000000f00 */
[----:B------:R-:W-:Y:S02]  /*7700*/  IMAD.MOV.U32 R6, RZ, RZ, R149 ;  /* 0x000000ffff067224 */ /* 0x000fe400078e0095 */
[----:B------:R-:W-:Y:S01]  /*7710*/  STL.64 [R1+0x48], R42 ;  /* 0x0000482a01007387 */ /* 0x000fe20000100a00 */
[----:B------:R-:W-:-:S03]  /*7720*/  IMAD.MOV.U32 R9, RZ, RZ, R146 ;  /* 0x000000ffff097224 */ /* 0x000fc600078e0092 */
[----:B------:R0:W-:Y:S01]  /*7730*/  STL.64 [R1+0x50], R44 ;  /* 0x0000502c01007387 */ /* 0x0001e20000100a00 */
[----:B------:R-:W-:Y:S01]  /*7740*/  IMAD.MOV.U32 R8, RZ, RZ, R147 ;  /* 0x000000ffff087224 */ /* 0x000fe200078e0093 */
[----:B------:R-:W-:Y:S02]  /*7750*/  MOV R10, R145 ;  /* 0x00000091000a7202 */ /* 0x000fe40000000f00 */
[----:B------:R-:W3:Y:S01]  /*7760*/  LDL.LU.64 R150, [R1+0x4c8] ;  /* 0x0004c80001967983 */ /* 0x000ee20000300a00 */
[----:B------:R-:W-:Y:S01]  /*7770*/  IMAD.MOV.U32 R11, RZ, RZ, R144 ;  /* 0x000000ffff0b7224 */ /* 0x000fe200078e0090 */
[----:B------:R-:W-:Y:S02]  /*7780*/  MOV R13, R142 ;  /* 0x0000008e000d7202 */ /* 0x000fe40000000f00 */
[----:B------:R-:W3:Y:S01]  /*7790*/  LDL.LU.64 R148, [R1+0x4c0] ;  /* 0x0004c00001947983 */ /* 0x000ee20000300a00 */
[----:B------:R-:W-:-:S03]  /*77a0*/  IMAD.MOV.U32 R12, RZ, RZ, R143 ;  /* 0x000000ffff0c7224 */ /* 0x000fc600078e008f */
[----:B------:R-:W3:Y:S01]  /*77b0*/  LDL.LU.64 R146, [R1+0x4b8] ;  /* 0x0004b80001927983 */ /* 0x000ee20000300a00 */
[----:B------:R-:W-:Y:S01]  /*77c0*/  IMAD.MOV.U32 R15, RZ, RZ, R140 ;  /* 0x000000ffff0f7224 */ /* 0x000fe200078e008c */
[----:B------:R-:W-:Y:S01]  /*77d0*/  MOV R18, R139 ;  /* 0x0000008b00127202 */ /* 0x000fe20000000f00 */
[----:B------:R-:W-:Y:S01]  /*77e0*/  IMAD.MOV.U32 R14, RZ, RZ, R141 ;  /* 0x000000ffff0e7224 */ /* 0x000fe200078e008d */
        /* <DEDUP_REMOVED lines=350> */
[----:B------:R-:W-:Y:S01]  /*8dd0*/  BPT.TRAP 0x1 ;  /* 0x000000040000795c */ /* 0x000fe20000300000 */
.L_x_27:
[----:B-----5:R-:W-:Y:S01]  /*8de0*/  ISETP.NE.AND P1, PT, R17, RZ, PT ;  /* 0x000000ff1100720c */ /* 0x020fe20003f25270 */
[----:B------:R-:W-:Y:S01]  /*8df0*/  UISETP.GT.U32.AND UP0, UPT, UR40, 0x1, UPT ;  /* 0x000000012800788c */ /* 0x000fe2000bf04070 */
[----:B------:R-:W-:-:S11]  /*8e00*/  MOV R4, UR12 ;  /* 0x0000000c00047c02 */ /* 0x000fd60008000f00 */
[----:B------:R-:W-:-:S04]  /*8e10*/  @P1 IMAD R4, R4, 0x8, R0 ;  /* 0x0000000804041824 */ /* 0x000fc800078e0200 */
[----:B------:R-:W-:-:S05]  /*8e20*/  @P1 VIADD R4, R4, 0x18 ;  /* 0x0000001804041836 */ /* 0x000fca0000000000 */
[----:B------:R-:W-:-:S04]  /*8e30*/  @P1 PRMT R4, R152, 0x654, R4 ;  /* 0x0000065498041816 */ /* 0x000fc80000000004 */
[----:B------:R0:W-:Y:S01]  /*8e40*/  @P1 SYNCS.ARRIVE.TRANS64.RED.A1T0 RZ, [R4+URZ], RZ ;  /* 0x000000ff04ff19a7 */ /* 0x0001e2000810043f */
[----:B------:R-:W-:-:S13]  /*8e50*/  PLOP3.LUT P1, PT, PT, PT, UP0, 0x80, 0x0 ;  /* 0x000000000000781c */ /* 0x000fda0003f2f008 */
[----:B0-----:R-:W-:Y:S05]  /*8e60*/  @P1 BRA `(.L_x_28) ;  /* 0x0000000000041947 */ /* 0x001fea0003800000 */
[----:B------:R-:W-:Y:S01]  /*8e70*/  BPT.TRAP 0x1 ;  /* 0x000000040000795c */ /* 0x000fe20000300000 */
.L_x_28:
[----:B------:R-:W-:Y:S02]  /*8e80*/  UISETP.GT.AND UP2, UPT, UR6, 0x1, UPT ;  /* 0x000000010600788c */ /* 0x000fe4000bf44270 */
[----:B------:R-:W-:Y:S02]  /*8e90*/  UIADD3 UR7, UR7, 0x1, URZ ;  /* 0x0000000107077890 */ /* 0x000fe4000fffe03f */
[----:B------:R-:W-:Y:S02]  /*8ea0*/  UIADD3 UR12, UR12, 0x1, URZ ;  /* 0x000000010c0c7890 */ /* 0x000fe4000fffe03f */
[----:B------:R-:W-:Y:S01]  /*8eb0*/  PLOP3.LUT P1, PT, PT, PT, UP2, 0x80, 0x0 ;  /* 0x000000000000781c */ /* 0x000fe20003f2f028 */
[----:B------:R-:W-:Y:S02]  /*8ec0*/  UISETP.NE.AND UP0, UPT, UR7, 0x3, UPT ;  /* 0x000000030700788c */ /* 0x000fe4000bf05270 */
[----:B------:R-:W-:Y:S02]  /*8ed0*/  UISETP.NE.AND UP1, UPT, UR12, 0x3, UPT ;  /* 0x000000030c00788c */ /* 0x000fe4000bf25270 */
[----:B------:R-:W-:-:S02]  /*8ee0*/  USEL UR8, URZ, 0x1, UP0 ;  /* 0x000000013f087887 */ /* 0x000fc40008000000 */
[----:B------:R-:W-:Y:S02]  /*8ef0*/  UIADD3 UR6, UR6, -0x1, URZ ;  /* 0xffffffff06067890 */ /* 0x000fe4000fffe03f */
[----:B------:R-:W-:Y:S02]  /*8f00*/  USEL UR7, UR7, URZ, UP0 ;  /* 0x0000003f07077287 */ /* 0x000fe40008000000 */
[----:B------:R-:W-:Y:S01]  /*8f10*/  USEL UR12, UR12, URZ, UP1 ;  /* 0x0000003f0c0c7287 */ /* 0x000fe20008800000 */
[----:B------:R-:W-:Y:S01]  /*8f20*/  LOP3.LUT R3, R3, UR8, RZ, 0x3c, !PT ;  /* 0x0000000803037c12 */ /* 0x000fe2000f8e3cff */
[----:B------:R-:W-:Y:S10]  /*8f30*/  @P1 BRA `(.L_x_29) ;  /* 0xffffffbc00501947 */ /* 0x000ff4000383ffff */
.L_x_22:
[----:B-----5:R-:W0:Y:S02]  /*8f40*/  LDC R3, c[0x0][0x28c] ;  /* 0x0000a300ff037b82 */ /* 0x020e240000000800 */
[----:B0-----:R-:W-:-:S13]  /*8f50*/  ISETP.GE.AND P1, PT, R3, 0x1, PT ;  /* 0x000000010300780c */ /* 0x001fda0003f26270 */
[----:B------:R-:W-:Y:S05]  /*8f60*/  @!P1 BRA `(.L_x_30) ;  /* 0x0000000000549947 */ /* 0x000fea0003800000 */
[----:B------:R-:W-:Y:S05]  /*8f70*/  @!P0 BRA `(.L_x_31) ;  /* 0x0000000000048947 */ /* 0x000fea0003800000 */
[----:B------:R-:W-:Y:S01]  /*8f80*/  BPT.TRAP 0x1 ;  /* 0x000000040000795c */ /* 0x000fe20000300000 */
.L_x_31:
[----:B------:R-:W-:Y:S01]  /*8f90*/  ISETP.NE.AND P0, PT, R17, RZ, PT ;  /* 0x000000ff1100720c */ /* 0x000fe20003f05270 */
[----:B------:R-:W-:-:S12]  /*8fa0*/  BSSY B0, `(.L_x_32) ;  /* 0x000000d000007945 */ /* 0x000fd80003800000 */
[----:B------:R-:W-:Y:S05]  /*8fb0*/  @!P0 BRA `(.L_x_33) ;  /* 0x00000000002c8947 */ /* 0x000fea0003800000 */
[----:B------:R-:W-:-:S04]  /*8fc0*/  UISETP.LT.AND UP0, UPT, UR44, 0x1, UPT ;  /* 0x000000012c00788c */ /* 0x000fc8000bf01270 */
[----:B------:R-:W-:-:S04]  /*8fd0*/  USEL UR6, UR44, 0x1, UP0 ;  /* 0x000000012c067887 */ /* 0x000fc80008000000 */
[----:B------:R-:W-:-:S04]  /*8fe0*/  UIADD3 UR6, UR39, UR44, -UR6 ;  /* 0x0000002c27067290 */ /* 0x000fc8000fffe806 */
[----:B------:R-:W-:-:S04]  /*8ff0*/  UIMAD.WIDE.U32 UR4, UR6, -0x55555555, URZ ;  /* 0xaaaaaaab060478a5 */ /* 0x000fc8000f8e003f */
[----:B------:R-:W-:-:S04]  /*9000*/  USHF.R.U32.HI UR4, URZ, 0x1, UR5 ;  /* 0x000000013f047899 */ /* 0x000fc80008011605 */
[----:B------:R-:W-:-:S06]  /*9010*/  UIMAD UR6, UR4, -0x3, UR6 ;  /* 0xfffffffd040678a4 */ /* 0x000fcc000f8e0206 */
[----:B------:R-:W-:-:S05]  /*9020*/  MOV R3, UR6 ;  /* 0x0000000600037c02 */ /* 0x000fca0008000f00 */
[----:B------:R-:W-:-:S04]  /*9030*/  IMAD R0, R3, 0x8, R0 ;  /* 0x0000000803007824 */ /* 0x000fc800078e0200 */
[----:B------:R-:W-:-:S05]  /*9040*/  VIADD R0, R0, 0x18 ;  /* 0x0000001800007836 */ /* 0x000fca0000000000 */
[----:B------:R-:W-:-:S04]  /*9050*/  PRMT R0, R152, 0x654, R0 ;  /* 0x0000065498007816 */ /* 0x000fc80000000000 */
[----:B------:R0:W-:Y:S03]  /*9060*/  SYNCS.ARRIVE.TRANS64.RED.A1T0 RZ, [R0+URZ], RZ ;  /* 0x000000ff00ff79a7 */ /* 0x0001e6000810043f */
.L_x_33:
[----:B------:R-:W-:Y:S05]  /*9070*/  BSYNC B0 ;  /* 0x0000000000007941 */ /* 0x000fea0003800000 */
.L_x_32:
[----:B------:R-:W-:-:S06]  /*9080*/  UISETP.GT.U32.AND UP0, UPT, UR40, 0x1, UPT ;  /* 0x000000012800788c */ /* 0x000fcc000bf04070 */
[----:B------:R-:W-:-:S13]  /*9090*/  PLOP3.LUT P0, PT, PT, PT, UP0, 0x80, 0x0 ;  /* 0x000000000000781c */ /* 0x000fda0003f0f008 */
[----:B------:R-:W-:Y:S05]  /*90a0*/  @P0 BRA `(.L_x_30) ;  /* 0x0000000000040947 */ /* 0x000fea0003800000 */
[----:B------:R-:W-:Y:S01]  /*90b0*/  BPT.TRAP 0x1 ;  /* 0x000000040000795c */ /* 0x000fe20000300000 */
.L_x_30:
[----:B------:R-:W1:Y:S01]  /*90c0*/  S2R R8, SR_TID.X ;  /* 0x0000000000087919 */ /* 0x000e620000002100 */
[----:B------:R-:W-:Y:S01]  /*90d0*/  IMAD.MOV.U32 R19, RZ, RZ, 0x6540 ;  /* 0x00006540ff137424 */ /* 0x000fe200078e00ff */
[----:B------:R-:W-:Y:S02]  /*90e0*/  UIMAD.WIDE UR6, UR41, 0x100, URZ ;  /* 0x00000100290678a5 */ /* 0x000fe4000f8e023f */
[----:B------:R-:W-:Y:S01]  /*90f0*/  USHF.R.S32.HI UR10, URZ, 0x1f, UR43 ;  /* 0x0000001f3f0a7899 */ /* 0x000fe2000801142b */
[----:B------:R-:W-:Y:S01]  /*9100*/  ULDC.64 UR8, c[0x0][0x5d0] ;  /* 0x0001740000087ab9 */ /* 0x000fe20000000a00 */
[----:B------:R-:W-:Y:S02]  /*9110*/  USHF.L.U32 UR41, UR41, 0x8, URZ ;  /* 0x0000000829297899 */ /* 0x000fe4000800063f */
[----:B------:R-:W-:Y:S02]  /*9120*/  UIMAD UR4, UR10, UR8, URZ ;  /* 0x000000080a0472a4 */ /* 0x000fe4000f8e023f */
[----:B------:R-:W-:-:S02]  /*9130*/  UIADD3 UR39, UR44, UR39, URZ ;  /* 0x000000272c277290 */ /* 0x000fc4000fffe03f */
[----:B------:R-:W-:Y:S02]  /*9140*/  UIMAD UR4, UR43, UR9, UR4 ;  /* 0x000000092b0472a4 */ /* 0x000fe4000f8e0204 */
[----:B------:R-:W-:Y:S02]  /*9150*/  UISETP.GT.U32.AND UP1, UPT, UR39, 0x2, UPT ;  /* 0x000000022700788c */ /* 0x000fe4000bf24070 */
[----:B------:R-:W-:Y:S02]  /*9160*/  UISETP.GE.U32.AND UP2, UPT, UR44, 0x3, UPT ;  /* 0x000000032c00788c */ /* 0x000fe4000bf46070 */
[----:B------:R-:W-:Y:S01]  /*9170*/  UISETP.LT.U32.AND UP1, UPT, UR44, 0x3, UP1 ;  /* 0x000000032c00788c */ /* 0x000fe20008f21070 */
[--C-:B-1----:R-:W-:Y:S01]  /*9180*/  SHF.R.U32.HI R4, RZ, 0x7, R8.reuse ;  /* 0x00000007ff047819 */ /* 0x102fe20000011608 */
[----:B------:R-:W-:Y:S01]  /*9190*/  IMAD.SHL.U32 R18, R8, 0x2, RZ ;  /* 0x0000000208127824 */ /* 0x000fe200078e00ff */
[----:B------:R-:W-:Y:S02]  /*91a0*/  SHF.R.U32.HI R5, RZ, 0x2, R8 ;  /* 0x00000002ff057819 */ /* 0x000fe40000011608 */
[----:B------:R-:W-:-:S02]  /*91b0*/  LOP3.LUT R4, R4, 0x1, RZ, 0xc0, !PT ;  /* 0x0000000104047812 */ /* 0x000fc400078ec0ff */
[----:B------:R-:W-:Y:S02]  /*91c0*/  LOP3.LUT R6, R8, 0x60, RZ, 0xc0, !PT ;  /* 0x0000006008067812 */ /* 0x000fe400078ec0ff */
[----:B------:R-:W-:Y:S02]  /*91d0*/  LOP3.LUT R5, R5, 0x7, RZ, 0xc0, !PT ;  /* 0x0000000705057812 */ /* 0x000fe400078ec0ff */
[----:B------:R-:W-:Y:S02]  /*91e0*/  SHF.L.U32 R3, R4, 0x6, RZ ;  /* 0x0000000604037819 */ /* 0x000fe400000006ff */
[----:B------:R-:W-:Y:S02]  /*91f0*/  LOP3.LUT R18, R18, 0x6, RZ, 0xc0, !PT ;  /* 0x0000000612127812 */ /* 0x000fe400078ec0ff */
[----:B------:R-:W-:Y:S02]  /*9200*/  SHF.R.U32.HI R6, RZ, 0x1, R6 ;  /* 0x00000001ff067819 */ /* 0x000fe40000011606 */
[----:B------:R-:W-:-:S02]  /*9210*/  LOP3.LUT R3, R3, 0x40, R5, 0xe2, !PT ;  /* 0x0000004003037812 */ /* 0x000fc400078ee205 */
[----:B------:R-:W-:Y:S01]  /*9220*/  PRMT R18, R18, R19, UR42 ;  /* 0x0000002a12127e16 */ /* 0x000fe20008000013 */
[----:B------:R-:W-:Y:S01]  /*9230*/  USHF.L.U32 UR42, UR42, 0x8, URZ ;  /* 0x000000082a2a7899 */ /* 0x000fe2000800063f */
[----:B0-----:R-:W-:Y:S02]  /*9240*/  IADD3 R0, RZ, -R6, -R5 ;  /* 0x80000006ff007210 */ /* 0x001fe40007ffe805 */
[----:B------:R-:W-:Y:S02]  /*9250*/  LOP3.LUT R3, R3, UR6, R6, 0xfe, !PT ;  /* 0x0000000603037c12 */ /* 0x000fe4000f8efe06 */
[----:B------:R-:W-:Y:S01]  /*9260*/  SHF.R.S32.HI R19, RZ, 0x1f, R18 ;  /* 0x0000001fff137819 */ /* 0x000fe20000011412 */
[----:B------:R-:W-:Y:S01]  /*9270*/  IMAD R0, R4, -0x40, R0 ;  /* 0xffffffc004007824 */ /* 0x000fe200078e0200 */
[----:B------:R-:W-:Y:S01]  /*9280*/  MOV R6, UR8 ;  /* 0x0000000800067c02 */ /* 0x000fe20008000f00 */
[----:B------:R-:W-:Y:S01]  /*9290*/  ULDC UR8, c[0x0][0x284] ;  /* 0x0000a10000087ab9 */ /* 0x000fe20000000800 */
[----:B------:R-:W-:Y:S01]  /*92a0*/  MOV R5, 0xfffffffe ;  /* 0xfffffffe00057802 */ /* 0x000fe20000000f00 */
[----:B------:R-:W-:-:S02]  /*92b0*/  IMAD.U32 R153, RZ, RZ, UR8 ;  /* 0x00000008ff997e24 */ /* 0x000fc4000f8e00ff */
[----:B------:R-:W-:-:S03]  /*92c0*/  IMAD.WIDE.U32 R6, R6, UR43, R18 ;  /* 0x0000002b06067c25 */ /* 0x000fc6000f8e0012 */
[----:B------:R-:W-:Y:S01]  /*92d0*/  IADD3 R153, R153, -UR41, R0 ;  /* 0x8000002999997c10 */ /* 0x000fe2000fffe000 */
[----:B------:R-:W-:Y:S01]  /*92e0*/  VIADD R7, R7, UR4 ;  /* 0x0000000407077c36 */ /* 0x000fe20008000000 */
[----:B------:R-:W-:Y:S01]  /*92f0*/  ULDC UR4, c[0x0][0x288] ;  /* 0x0000a20000047ab9 */ /* 0x000fe20000000800 */
[----:B------:R-:W-:Y:S01]  /*9300*/  LOP3.LUT R0, R8, 0x3, RZ, 0xc0, !PT ;  /* 0x0000000308007812 */ /* 0x000fe200078ec0ff */
[----:B------:R-:W-:-:S04]  /*9310*/  UISETP.GE.AND UP0, UPT, UR42, UR4, UPT ;  /* 0x000000042a00728c */ /* 0x000fc8000bf06270 */
[----:B------:R-:W-:Y:S01]  /*9320*/  UISETP.GE.OR UP0, UPT, UR41, UR8, UP0 ;  /* 0x000000082900728c */ /* 0x000fe20008706670 */
[----:B------:R-:W-:Y:S01]  /*9330*/  IMAD R0, R0, R5, UR4 ;  /* 0x0000000400007e24 */ /* 0x000fe2000f8e0205 */
[----:B------:R-:W-:Y:S02]  /*9340*/  UIMAD.WIDE.U32 UR4, UR39, -0x55555555, URZ ;  /* 0xaaaaaaab270478a5 */ /* 0x000fe4000f8e003f */
[----:B------:R-:W-:Y:S01]  /*9350*/  USEL UR8, URZ, 0x1, !UP1 ;  /* 0x000000013f087887 */ /* 0x000fe2000c800000 */
[----:B------:R-:W-:Y:S01]  /*9360*/  VIADD R0, R0, -UR42 ;  /* 0x8000002a00007c36 */ /* 0x000fe20008000000 */
[----:B------:R-:W-:Y:S01]  /*9370*/  PLOP3.LUT P0, PT, PT, PT, UP0, 0x80, 0x0 ;  /* 0x000000000000781c */ /* 0x000fe20003f0f008 */
[----:B------:R-:W-:Y:S02]  /*9380*/  USHF.R.U32.HI UR4, URZ, 0x1, UR5 ;  /* 0x000000013f047899 */ /* 0x000fe40008011605 */
[----:B------:R-:W-:Y:S02]  /*9390*/  ULOP3.LUT UR38, UR38, UR8, URZ, 0x3c, !UPT ;  /* 0x0000000826267292 */ /* 0x000fe4000f8e3c3f */
[----:B------:R-:W-:-:S02]  /*93a0*/  UIMAD UR39, UR4, -0x3, UR39 ;  /* 0xfffffffd042778a4 */ /* 0x000fc4000f8e0227 */
[----:B------:R-:W-:Y:S01]  /*93b0*/  @UP2 ULOP3.LUT UR38, UR38, 0x1, UR4, 0x78, !UPT ;  /* 0x0000000126262892 */ /* 0x000fe2000f8e7804 */
[----:B------:R-:W-:-:S05]  /*93c0*/  UMOV UR41, 0xffffffff ;  /* 0xffffffff00297882 */ /* 0x000fca0000000000 */
[----:B------:R-:W-:Y:S06]  /*93d0*/  @P0 BRA `(.L_x_34) ;  /* 0x0000010400d80947 */ /* 0x000fec0003800000 */
[----:B------:R-:W-:Y:S01]  /*93e0*/  FSETP.NEU.AND P0, PT, R16, RZ, PT ;  /* 0x000000ff1000720b */ /* 0x000fe20003f0d000 */
[----:B------:R-:W-:Y:S01]  /*93f0*/  ULDC.64 UR8, c[0x0][0x5c8] ;  /* 0x0001720000087ab9 */ /* 0x000fe20000000a00 */
[----:B------:R-:W-:Y:S01]  /*9400*/  ISETP.GT.AND P3, PT, R153, RZ, PT ;  /* 0x000000ff9900720c */ /* 0x000fe20003f64270 */
[----:B------:R-:W-:Y:S01]  /*9410*/  UIMAD UR4, UR7, UR8, URZ ;  /* 0x00000008070472a4 */ /* 0x000fe2000f8e023f */
[----:B------:R-:W-:Y:S01]  /*9420*/  IMAD.U32 R10, RZ, RZ, UR9 ;  /* 0x00000009ff0a7e24 */ /* 0x000fe2000f8e00ff */
[----:B------:R-:W-:Y:S01]  /*9430*/  BSSY B0, `(.L_x_34) ;  /* 0x0001070000007945 */ /* 0x000fe20003800000 */
[----:B------:R-:W-:Y:S01]  /*9440*/  IMAD.WIDE.U32 R6, R3, UR8, R6 ;  /* 0x0000000803067c25 */ /* 0x000fe2000f8e0006 */
[----:B------:R-:W-:-:S03]  /*9450*/  ISETP.GT.AND P1, PT, R0, RZ, P3 ;  /* 0x000000ff0000720c */ /* 0x000fc60001f24270 */
[----:B------:R-:W-:-:S05]  /*9460*/  IMAD R10, R3, R10, UR4 ;  /* 0x00000004030a7e24 */ /* 0x000fca000f8e020a */
[----:B------:R-:W-:Y:S01]  /*9470*/  IADD3 R10, R7, R10, RZ ;  /* 0x0000000a070a7210 */ /* 0x000fe20007ffe0ff */
[----:B------:R-:W-:Y:S06]  /*9480*/  @!P0 BRA `(.L_x_35) ;  /* 0x000000b800108947 */ /* 0x000fec0003800000 */
[----:B------:R-:W0:Y:S01]  /*9490*/  LDC.64 R22, c[0x0][0x5b8] ;  /* 0x00016e00ff167b82 */ /* 0x000e220000000a00 */
[----:B------:R-:W2:Y:S01]  /*94a0*/  LDL.LU R11, [R1] ;  /* 0x00000000010b7983 */ /* 0x000ea20000300800 */
[----:B------:R-:W-:-:S06]  /*94b0*/  ULDC.64 UR4, c[0x0][0x5c0] ;  /* 0x0001700000047ab9 */ /* 0x000fcc0000000a00 */
[----:B------:R-:W1:Y:S08]  /*94c0*/  LDC.64 R14, c[0x0][0x5b0] ;  /* 0x00016c00ff0e7b82 */ /* 0x000e700000000a00 */
[----:B------:R-:W3:Y:S01]  /*94d0*/  LDC.64 R12, c[0x0][0x5a8] ;  /* 0x00016a00ff0c7b82 */ /* 0x000ee20000000a00 */
[C---:B0-----:R-:W-:Y:S02]  /*94e0*/  IMAD R159, R22.reuse, UR10, RZ ;  /* 0x0000000a169f7c24 */ /* 0x041fe4000f8e02ff */
[----:B------:R-:W-:-:S04]  /*94f0*/  IMAD.WIDE.U32 R154, R22, UR43, R18 ;  /* 0x0000002b169a7c25 */ /* 0x000fc8000f8e0012 */
[----:B------:R-:W-:Y:S02]  /*9500*/  IMAD R159, R23, UR43, R159 ;  /* 0x0000002b179f7c24 */ /* 0x000fe4000f8e029f */
[----:B-1----:R-:W-:Y:S02]  /*9510*/  IMAD R158, R14, UR7, RZ ;  /* 0x000000070e9e7c24 */ /* 0x002fe4000f8e02ff */
[----:B------:R-:W-:Y:S02]  /*9520*/  IMAD.IADD R21, R155, 0x1, R159 ;  /* 0x000000019b157824 */ /* 0x000fe400078e029f */
[----:B------:R-:W-:Y:S02]  /*9530*/  IMAD.MOV.U32 R20, RZ, RZ, R154 ;  /* 0x000000ffff147224 */ /* 0x000fe400078e009a */
[C---:B------:R-:W-:Y:S02]  /*9540*/  IMAD R158, R3.reuse, R15, R158 ;  /* 0x0000000f039e7224 */ /* 0x040fe400078e029e */
[----:B------:R-:W-:-:S05]  /*9550*/  IMAD.WIDE.U32 R4, R3, R14, R20 ;  /* 0x0000000e03047225 */ /* 0x000fca00078e0014 */
[----:B------:R-:W-:Y:S02]  /*9560*/  IADD3 R5, R5, R158, RZ ;  /* 0x0000009e05057210 */ /* 0x000fe40007ffe0ff */
[----:B---3--:R-:W-:-:S04]  /*9570*/  LEA R8, P0, R4, R12, 0x1 ;  /* 0x0000000c04087211 */ /* 0x008fc800078008ff */
[----:B------:R-:W-:-:S05]  /*9580*/  LEA.HI.X R9, R4, R13, R5, 0x1, P0 ;  /* 0x0000000d04097211 */ /* 0x000fca00000f0c05 */
[----:B------:R-:W3:Y:S01]  /*9590*/  @P1 LDG.E.LTC128B.U16 R23, desc[UR36][R8.64] ;  /* 0x0000002408171981 */ /* 0x000ee2000c1e1520 */
[----:B------:R-:W-:Y:S01]  /*95a0*/  BSSY B1, `(.L_x_36) ;  /* 0x0000011000017945 */ /* 0x000fe20003800000 */
[----:B---3--:R-:W-:-:S05]  /*95b0*/  HADD2.F32 R4, -RZ, R23.H0_H0 ;  /* 0x20000017ff047230 */ /* 0x008fca0000004100 */
[----:B------:R-:W-:-:S04]  /*95c0*/  FMUL R4, R4, R16 ;  /* 0x0000001004047220 */ /* 0x000fc80000400000 */
[----:B--2---:R-:W-:Y:S01]  /*95d0*/  FFMA R7, R11, R2, R4 ;  /* 0x000000020b077223 */ /* 0x004fe20000000004 */
[----:B------:R-:W-:-:S04]  /*95e0*/  LEA R4, P0, R6, UR4, 0x1 ;  /* 0x0000000406047c11 */ /* 0x000fc8000f8008ff */
[----:B------:R-:W-:Y:S02]  /*95f0*/  LEA.HI.X R5, R6, UR5, R10, 0x1, P0 ;  /* 0x0000000506057c11 */ /* 0x000fe400080f0c0a */
[----:B------:R-:W-:-:S05]  /*9600*/  F2FP.F16.F32.PACK_AB R6, RZ, R7 ;  /* 0x00000007ff06723e */ /* 0x000fca00000000ff */
[----:B------:R0:W-:Y:S02]  /*9610*/  @P1 STG.E.U16 desc[UR36][R4.64], R6 ;  /* 0x0000000604001986 */ /* 0x0001e4000c101524 */
[----:B0-----:R-:W-:-:S04]  /*9620*/  IMAD.WIDE.U32 R6, R3, R14, R18 ;  /* 0x0000000e03067225 */ /* 0x001fc800078e0012 */
[----:B------:R-:W-:Y:S02]  /*9630*/  IMAD.IADD R7, R158, 0x1, R7 ;  /* 0x000000019e077824 */ /* 0x000fe400078e0207 */
[----:B------:R-:W-:-:S04]  /*9640*/  IMAD.WIDE.U32 R6, R22, UR43, R6 ;  /* 0x0000002b16067c25 */ /* 0x000fc8000f8e0006 */
[----:B------:R-:W-:Y:S01]  /*9650*/  IMAD.IADD R7, R159, 0x1, R7 ;  /* 0x000000019f077824 */ /* 0x000fe200078e0207 */
[----:B------:R-:W-:-:S04]  /*9660*/  LEA R10, P0, R6, R12, 0x1 ;  /* 0x0000000c060a7211 */ /* 0x000fc800078008ff */
[----:B------:R-:W-:Y:S02]  /*9670*/  LEA.HI.X R11, R6, R13, R7, 0x1, P0 ;  /* 0x0000000d060b7211 */ /* 0x000fe400000f0c07 */
[----:B------:R-:W-:-:S13]  /*9680*/  ISETP.GT.AND P0, PT, R0, 0x1, P3 ;  /* 0x000000010000780c */ /* 0x000fda0001f04270 */
[----:B------:R-:W-:Y:S05]  /*9690*/  @!P0 BRA `(.L_x_37) ;  /* 0x0000000000048947 */ /* 0x000fea0003800000 */
[----:B------:R0:W5:Y:S02]  /*96a0*/  LDG.E.LTC128B.U16 R23, desc[UR36][R10.64+0x2] ;  /* 0x000002240a177981 */ /* 0x000164000c1e1520 */
.L_x_37:
[----:B------:R-:W-:Y:S05]  /*96b0*/  BSYNC B1 ;  /* 0x0000000000017941 */ /* 0x000fea0003800000 */
.L_x_36:
[----:B------:R-:W2:Y:S01]  /*96c0*/  LDL.LU R7, [R1+0x4] ;  /* 0x0000040001077983 */ /* 0x000ea20000300800 */
[----:B-----5:R-:W-:Y:S01]  /*96d0*/  HADD2.F32 R6, -RZ, R23.H0_H0 ;  /* 0x20000017ff067230 */ /* 0x020fe20000004100 */
[C---:B------:R-:W-:Y:S02]  /*96e0*/  SHF.L.U64.HI R157, R14.reuse, 0x3, R15 ;  /* 0x000000030e9d7819 */ /* 0x040fe4000001020f */
[----:B------:R-:W-:Y:S01]  /*96f0*/  SHF.L.U32 R156, R14, 0x3, RZ ;  /* 0x000000030e9c7819 */ /* 0x000fe200000006ff */
[----:B------:R-:W3:Y:S01]  /*9700*/  LDL.LU R160, [R1+0x8] ;  /* 0x0000080001a07983 */ /* 0x000ee20000300800 */
[----:B------:R-:W-:-:S04]  /*9710*/  FMUL R6, R6, R16 ;  /* 0x0000001006067220 */ /* 0x000fc80000400000 */
[----:B--2---:R-:W-:-:S05]  /*9720*/  FFMA R6, R7, R2, R6 ;  /* 0x0000000207067223 */ /* 0x004fca0000000006 */
[----:B------:R-:W-:-:S05]  /*9730*/  F2FP.F16.F32.PACK_AB R6, RZ, R6 ;  /* 0x00000006ff06723e */ /* 0x000fca00000000ff */
[----:B------:R1:W-:Y:S01]  /*9740*/  @P0 STG.E.U16 desc[UR36][R4.64+0x2], R6 ;  /* 0x0000020604000986 */ /* 0x0003e2000c101524 */
[----:B------:R-:W-:-:S04]  /*9750*/  ISETP.GT.AND P0, PT, R153, 0x8, PT ;  /* 0x000000089900780c */ /* 0x000fc80003f04270 */
[----:B------:R-:W-:Y:S01]  /*9760*/  ISETP.GT.AND P1, PT, R0, RZ, P0 ;  /* 0x000000ff0000720c */ /* 0x000fe20000724270 */
[----:B-1----:R-:W-:-:S04]  /*9770*/  IMAD.WIDE.U32 R6, R3, R14, R156 ;  /* 0x0000000e03067225 */ /* 0x002fc800078e009c */
[----:B------:R-:W-:Y:S01]  /*9780*/  IMAD.IADD R158, R158, 0x1, R7 ;  /* 0x000000019e9e7824 */ /* 0x000fe200078e0207 */
[----:B------:R-:W-:-:S05]  /*9790*/  IADD3 R7, P2, R154, R6, RZ ;  /* 0x000000069a077210 */ /* 0x000fca0007f5e0ff */
[----:B------:R-:W-:Y:S01]  /*97a0*/  IMAD.X R9, R158, 0x1, R21, P2 ;  /* 0x000000019e097824 */ /* 0x000fe200010e0615 */
[----:B------:R-:W-:-:S04]  /*97b0*/  LEA R8, P2, R7, R12, 0x1 ;  /* 0x0000000c07087211 */ /* 0x000fc800078408ff */
[----:B------:R-:W-:-:S05]  /*97c0*/  LEA.HI.X R9, R7, R13, R9, 0x1, P2 ;  /* 0x0000000d07097211 */ /* 0x000fca00010f0c09 */
[----:B------:R1:W2:Y:S01]  /*97d0*/  @P1 LDG.E.LTC128B.U16 R23, desc[UR36][R8.64] ;  /* 0x0000002408171981 */ /* 0x0002a2000c1e1520 */
[----:B------:R-:W-:Y:S01]  /*97e0*/  IADD3 R6, P2, R18, R6, RZ ;  /* 0x0000000612067210 */ /* 0x000fe20007f5e0ff */
[----:B------:R-:W-:Y:S01]  /*97f0*/  BSSY B1, `(.L_x_38) ;  /* 0x0000016000017945 */ /* 0x000fe20003800000 */
[----:B------:R-:W-:Y:S02]  /*9800*/  ISETP.GT.AND P4, PT, R0, 0x1, P0 ;  /* 0x000000010000780c */ /* 0x000fe40000784270 */
[----:B------:R-:W-:Y:S01]  /*9810*/  IADD3.X R7, R19, R158, RZ, P2, !PT ;  /* 0x0000009e13077210 */ /* 0x000fe200017fe4ff */
[----:B------:R-:W-:Y:S02]  /*9820*/  IMAD.U32 R158, RZ, RZ, UR9 ;  /* 0x00000009ff9e7e24 */ /* 0x000fe4000f8e00ff */
[----:B------:R-:W-:-:S04]  /*9830*/  IMAD.WIDE.U32 R6, R22, UR43, R6 ;  /* 0x0000002b16067c25 */ /* 0x000fc8000f8e0006 */
[----:B------:R-:W-:Y:S01]  /*9840*/  IMAD.IADD R7, R159, 0x1, R7 ;  /* 0x000000019f077824 */ /* 0x000fe200078e0207 */
[----:B-1----:R-:W-:-:S04]  /*9850*/  LEA R8, P2, R6, R12, 0x1 ;  /* 0x0000000c06087211 */ /* 0x002fc800078408ff */
[----:B------:R-:W-:Y:S01]  /*9860*/  LEA.HI.X R9, R6, R13, R7, 0x1, P2 ;  /* 0x0000000d06097211 */ /* 0x000fe200010f0c07 */
[----:B--2---:R-:W-:-:S05]  /*9870*/  HADD2.F32 R6, -RZ, R23.H0_H0 ;  /* 0x20000017ff067230 */ /* 0x004fca0000004100 */
[----:B------:R-:W-:-:S04]  /*9880*/  FMUL R6, R6, R16 ;  /* 0x0000001006067220 */ /* 0x000fc80000400000 */
[----:B---3--:R-:W-:Y:S01]  /*9890*/  FFMA R7, R160, R2, R6 ;  /* 0x00000002a0077223 */ /* 0x008fe20000000006 */
[----:B------:R-:W-:Y:S01]  /*98a0*/  IMAD.U32 R160, RZ, RZ, UR8 ;  /* 0x00000008ffa07e24 */ /* 0x000fe2000f8e00ff */
[----:B------:R-:W-:-:S03]  /*98b0*/  MOV R6, UR8 ;  /* 0x0000000800067c02 */ /* 0x000fc60008000f00 */
[----:B------:R-:W-:Y:S01]  /*98c0*/  IMAD.SHL.U32 R160, R160, 0x10, RZ ;  /* 0x00000010a0a07824 */ /* 0x000fe200078e00ff */
[----:B------:R-:W-:Y:S02]  /*98d0*/  SHF.L.U64.HI R158, R6, 0x4, R158 ;  /* 0x00000004069e7819 */ /* 0x000fe4000001029e */
[----:B------:R-:W-:Y:S02]  /*98e0*/  F2FP.F16.F32.PACK_AB R7, RZ, R7 ;  /* 0x00000007ff07723e */ /* 0x000fe400000000ff */
[----:B------:R-:W-:Y:S02]  /*98f0*/  IADD3 R6, P2, R160, R4, RZ ;  /* 0x00000004a0067210 */ /* 0x000fe40007f5e0ff */
[----:B------:R-:W-:Y:S02]  /*9900*/  PRMT R161, R7, 0x7610, R161 ;  /* 0x0000761007a17816 */ /* 0x000fe400000000a1 */
[----:B------:R-:W-:-:S05]  /*9910*/  IADD3.X R7, R158, R5, RZ, P2, !PT ;  /* 0x000000059e077210 */ /* 0x000fca00017fe4ff */
[----:B------:R1:W-:Y:S01]  /*9920*/  @P1 STG.E.U16 desc[UR36][R6.64], R161 ;  /* 0x000000a106001986 */ /* 0x0003e2000c101524 */
[----:B------:R-:W-:Y:S05]  /*9930*/  @!P4 BRA `(.L_x_39) ;  /* 0x000000000004c947 */ /* 0x000fea0003800000 */
[----:B------:R2:W5:Y:S02]  /*9940*/  LDG.E.LTC128B.U16 R23, desc[UR36][R8.64+0x2] ;  /* 0x0000022408177981 */ /* 0x000564000c1e1520 */
.L_x_39:
[----:B------:R-:W-:Y:S05]  /*9950*/  BSYNC B1 ;  /* 0x0000000000017941 */ /* 0x000fea0003800000 */
.L_x_38:
[----:B------:R-:W3:Y:S01]  /*9960*/  LDL.LU R162, [R1+0xc] ;  /* 0x00000c0001a27983 */ /* 0x000ee20000300800 */
[----:B-1---5:R-:W-:Y:S01]  /*9970*/  HADD2.F32 R161, -RZ, R23.H0_H0 ;  /* 0x20000017ffa17230 */ /* 0x022fe20000004100 */
[----:B------:R-:W-:Y:S01]  /*9980*/  ISETP.GT.AND P1, PT, R0, 0x8, P3 ;  /* 0x000000080000780c */ /* 0x000fe20001f24270 */
[----:B------:R-:W-:Y:S03]  /*9990*/  BSSY B1, `(.L_x_40) ;  /* 0x0000007000017945 */ /* 0x000fe60003800000 */
[----:B------:R-:W-:-:S04]  /*99a0*/  FMUL R161, R161, R16 ;  /* 0x00000010a1a17220 */ /* 0x000fc80000400000 */
[----:B---3--:R-:W-:-:S05]  /*99b0*/  FFMA R161, R162, R2, R161 ;  /* 0x00000002a2a17223 */ /* 0x008fca00000000a1 */
[----:B------:R-:W-:-:S05]  /*99c0*/  F2FP.F16.F32.PACK_AB R161, RZ, R161 ;  /* 0x000000a1ffa1723e */ /* 0x000fca00000000ff */
[----:B------:R1:W-:Y:S01]  /*99d0*/  @P4 STG.E.U16 desc[UR36][R6.64+0x2], R161 ;  /* 0x000002a106004986 */ /* 0x0003e2000c101524 */
[----:B------:R-:W-:Y:S05]  /*99e0*/  @!P1 BRA `(.L_x_41) ;  /* 0x0000000000049947 */ /* 0x000fea0003800000 */
[----:B------:R3:W5:Y:S02]  /*99f0*/  LDG.E.LTC128B.U16 R23, desc[UR36][R10.64+0x10] ;  /* 0x000010240a177981 */ /* 0x000764000c1e1520 */
.L_x_41:
[----:B------:R-:W-:Y:S05]  /*9a00*/  BSYNC B1 ;  /* 0x0000000000017941 */ /* 0x000fea0003800000 */
.L_x_40:
[----:B------:R-:W4:Y:S01]  /*9a10*/  LDL.LU R162, [R1+0x10] ;  /* 0x0000100001a27983 */ /* 0x000f220000300800 */
[----:B-1---5:R-:W-:Y:S01]  /*9a20*/  HADD2.F32 R161, -RZ, R23.H0_H0 ;  /* 0x20000017ffa17230 */ /* 0x022fe20000004100 */
[----:B------:R-:W-:Y:S01]  /*9a30*/  ISETP.GT.AND P2, PT, R0, 0x9, P3 ;  /* 0x000000090000780c */ /* 0x000fe20001f44270 */
[----:B------:R-:W-:Y:S03]  /*9a40*/  BSSY B1, `(.L_x_42) ;  /* 0x0000007000017945 */ /* 0x000fe60003800000 */
[----:B------:R-:W-:-:S04]  /*9a50*/  FMUL R161, R161, R16 ;  /* 0x00000010a1a17220 */ /* 0x000fc80000400000 */
[----:B----4-:R-:W-:-:S05]  /*9a60*/  FFMA R161, R162, R2, R161 ;  /* 0x00000002a2a17223 */ /* 0x010fca00000000a1 */
[----:B------:R-:W-:-:S05]  /*9a70*/  F2FP.F16.F32.PACK_AB R161, RZ, R161 ;  /* 0x000000a1ffa1723e */ /* 0x000fca00000000ff */
[----:B------:R1:W-:Y:S01]  /*9a80*/  @P1 STG.E.U16 desc[UR36][R4.64+0x10], R161 ;  /* 0x000010a104001986 */ /* 0x0003e2000c101524 */
[----:B------:R-:W-:Y:S05]  /*9a90*/  @!P2 BRA `(.L_x_43) ;  /* 0x000000000004a947 */ /* 0x000fea0003800000 */
[----:B------:R4:W5:Y:S02]  /*9aa0*/  LDG.E.LTC128B.U16 R23, desc[UR36][R10.64+0x12] ;  /* 0x000012240a177981 */ /* 0x000964000c1e1520 */
.L_x_43:
[----:B------:R-:W-:Y:S05]  /*9ab0*/  BSYNC B1 ;  /* 0x0000000000017941 */ /* 0x000fea0003800000 */
.L_x_42:
[----:B------:R-:W2:Y:S01]  /*9ac0*/  LDL.LU R162, [R1+0x14] ;  /* 0x0000140001a27983 */ /* 0x000ea20000300800 */
[----:B-1---5:R-:W-:Y:S01]  /*9ad0*/  HADD2.F32 R161, -RZ, R23.H0_H0 ;  /* 0x20000017ffa17230 */ /* 0x022fe20000004100 */
[----:B------:R-:W-:Y:S01]  /*9ae0*/  ISETP.GT.AND P1, PT, R0, 0x8, P0 ;  /* 0x000000080000780c */ /* 0x000fe20000724270 */
[----:B------:R-:W-:Y:S03]  /*9af0*/  BSSY B1, `(.L_x_44) ;  /* 0x0000007000017945 */ /* 0x000fe60003800000 */
[----:B------:R-:W-:-:S04]  /*9b00*/  FMUL R161, R161, R16 ;  /* 0x00000010a1a17220 */ /* 0x000fc80000400000 */
[----:B--2---:R-:W-:-:S05]  /*9b10*/  FFMA R161, R162, R2, R161 ;  /* 0x00000002a2a17223 */ /* 0x004fca00000000a1 */
[----:B------:R-:W-:-:S05]  /*9b20*/  F2FP.F16.F32.PACK_AB R161, RZ, R161 ;  /* 0x000000a1ffa1723e */ /* 0x000fca00000000ff */
[----:B------:R1:W-:Y:S01]  /*9b30*/  @P2 STG.E.U16 desc[UR36][R4.64+0x12], R161 ;  /* 0x000012a104002986 */ /* 0x0003e2000c101524 */
[----:B------:R-:W-:Y:S05]  /*9b40*/  @!P1 BRA `(.L_x_45) ;  /* 0x0000000000049947 */ /* 0x000fea0003800000 */
[----:B------:R2:W5:Y:S02]  /*9b50*/  LDG.E.LTC128B.U16 R23, desc[UR36][R8.64+0x10] ;  /* 0x0000102408177981 */ /* 0x000564000c1e1520 */
.L_x_45:
[----:B------:R-:W-:Y:S05]  /*9b60*/  BSYNC B1 ;  /* 0x0000000000017941 */ /* 0x000fea0003800000 */
.L_x_44:
        /* <DEDUP_REMOVED lines=10> */
.L_x_47:
[----:B------:R-:W-:Y:S05]  /*9c10*/  BSYNC B1 ;  /* 0x0000000000017941 */ /* 0x000fea0003800000 */
.L_x_46:
        /* <DEDUP_REMOVED lines=10> */
.L_x_49:
[----:B------:R-:W-:Y:S05]  /*9cc0*/  BSYNC B1 ;  /* 0x0000000000017941 */ /* 0x000fea0003800000 */
.L_x_48:
        /* <DEDUP_REMOVED lines=10> */
.L_x_51:
[----:B------:R-:W-:Y:S05]  /*9d70*/  BSYNC B1 ;  /* 0x0000000000017941 */ /* 0x000fea0003800000 */
.L_x_50:
        /* <DEDUP_REMOVED lines=10> */
.L_x_53:
[----:B------:R-:W-:Y:S05]  /*9e20*/  BSYNC B1 ;  /* 0x0000000000017941 */ /* 0x000fea0003800000 */
.L_x_52:
        /* <DEDUP_REMOVED lines=10> */
.L_x_55:
[----:B------:R-:W-:Y:S05]  /*9ed0*/  BSYNC B1 ;  /* 0x0000000000017941 */ /* 0x000fea0003800000 */
.L_x_54:
        /* <DEDUP_REMOVED lines=10> */
.L_x_57:
[----:B------:R-:W-:Y:S05]  /*9f80*/  BSYNC B1 ;  /* 0x0000000000017941 */ /* 0x000fea0003800000 */
.L_x_56:
        /* <DEDUP_REMOVED lines=10> */
.L_x_59:
[----:B------:R-:W-:Y:S05]  /*a030*/  BSYNC B1 ;  /* 0x0000000000017941 */ /* 0x000fea0003800000 */
.L_x_58:
        /* <DEDUP_REMOVED lines=10> */
.L_x_61:
[----:B------:R-:W-:Y:S05]  /*a0e0*/  BSYNC B1 ;  /* 0x0000000000017941 */ /* 0x000fea0003800000 */
.L_x_60:
        /* <DEDUP_REMOVED lines=10> */
.L_x_63:
[----:B------:R-:W-:Y:S05]  /*a190*/  BSYNC B1 ;  /* 0x0000000000017941 */ /* 0x000fea0003800000 */
.L_x_62:
        /* <DEDUP_REMOVED lines=10> */
.L_x_65:
[----:B------:R-:W-:Y:S05]  /*a240*/  BSYNC B1 ;  /* 0x0000000000017941 */ /* 0x000fea0003800000 */
.L_x_64:
        /* <DEDUP_REMOVED lines=10> */
.L_x_67:
[----:B------:R-:W-:Y:S05]  /*a2f0*/  BSYNC B1 ;  /* 0x0000000000017941 */ /* 0x000fea0003800000 */
.L_x_66:
        /* <DEDUP_REMOVED lines=10> */
.L_x_69:
[----:B------:R-:W-:Y:S05]  /*a3a0*/  BSYNC B1 ;  /* 0x0000000000017941 */ /* 0x000fea0003800000 */
.L_x_68:
        /* <DEDUP_REMOVED lines=10> */
.L_x_71:
[----:B------:R-:W-:Y:S05]  /*a450*/  BSYNC B1 ;  /* 0x0000000000017941 */ /* 0x000fea0003800000 */
.L_x_70:
        /* <DEDUP_REMOVED lines=10> */
.L_x_73:
[----:B------:R-:W-:Y:S05]  /*a500*/  BSYNC B1 ;  /* 0x0000000000017941 */ /* 0x000fea0003800000 */
.L_x_72:
        /* <DEDUP_REMOVED lines=10> */
.L_x_75:
[----:B------:R-:W-:Y:S05]  /*a5b0*/  BSYNC B1 ;  /* 0x0000000000017941 */ /* 0x000fea0003800000 */
.L_x_74:
        /* <DEDUP_REMOVED lines=10> */
.L_x_77:
[----:B------:R-:W-:Y:S05]  /*a660*/  BSYNC B1 ;  /* 0x0000000000017941 */ /* 0x000fea0003800000 */
.L_x_76:
        /* <DEDUP_REMOVED lines=10> */
.L_x_79:
[----:B------:R-:W-:Y:S05]  /*a710*/  BSYNC B1 ;  /* 0x0000000000017941 */ /* 0x000fea0003800000 */
.L_x_78:
        /* <DEDUP_REMOVED lines=10> */
.L_x_81:
[----:B------:R-:W-:Y:S05]  /*a7c0*/  BSYNC B1 ;  /* 0x0000000000017941 */ /* 0x000fea0003800000 */
.L_x_80:
        /* <DEDUP_REMOVED lines=10> */
.L_x_83:
[----:B------:R-:W-:Y:S05]  /*a870*/  BSYNC B1 ;  /* 0x0000000000017941 */ /* 0x000fea0003800000 */
.L_x_82:
        /* <DEDUP_REMOVED lines=10> */
.L_x_85:
[----:B------:R-:W-:Y:S05]  /*a920*/  BSYNC B1 ;  /* 0x0000000000017941 */ /* 0x000fea0003800000 */
.L_x_84:
        /* <DEDUP_REMOVED lines=10> */
.L_x_87:
[----:B------:R-:W-:Y:S05]  /*a9d0*/  BSYNC B1 ;  /* 0x0000000000017941 */ /* 0x000fea0003800000 */
.L_x_86:
        /* <DEDUP_REMOVED lines=10> */
.L_x_89:
[----:B------:R-:W-:Y:S05]  /*aa80*/  BSYNC B1 ;  /* 0x0000000000017941 */ /* 0x000fea0003800000 */
.L_x_88:
        /* <DEDUP_REMOVED lines=10> */
.L_x_91:
[----:B------:R-:W-:Y:S05]  /*ab30*/  BSYNC B1 ;  /* 0x0000000000017941 */ /* 0x000fea0003800000 */
.L_x_90:
        /* <DEDUP_REMOVED lines=10> */
.L_x_93:
[----:B------:R-:W-:Y:S05]  /*abe0*/  BSYNC B1 ;  /* 0x0000000000017941 */ /* 0x000fea0003800000 */
.L_x_92:
        /* <DEDUP_REMOVED lines=10> */
.L_x_95:
[----:B------:R-:W-:Y:S05]  /*ac90*/  BSYNC B1 ;  /* 0x0000000000017941 */ /* 0x000fea0003800000 */
.L_x_94:
        /* <DEDUP_REMOVED lines=10> */
.L_x_97:
[----:B------:R-:W-:Y:S05]  /*ad40*/  BSYNC B1 ;  /* 0x0000000000017941 */ /* 0x000fea0003800000 */
.L_x_96:
        /* <DEDUP_REMOVED lines=10> */
.L_x_99:
[----:B------:R-:W-:Y:S05]  /*adf0*/  BSYNC B1 ;  /* 0x0000000000017941 */ /* 0x000fea0003800000 */
.L_x_98:
        /* <DEDUP_REMOVED lines=10> */
.L_x_101:
[----:B------:R-:W-:Y:S05]  /*aea0*/  BSYNC B1 ;  /* 0x0000000000017941 */ /* 0x000fea0003800000 */
.L_x_100:
        /* <DEDUP_REMOVED lines=10> */
.L_x_103:
[----:B------:R-:W-:Y:S05]  /*af50*/  BSYNC B1 ;  /* 0x0000000000017941 */ /* 0x000fea0003800000 */
.L_x_102:
        /* <DEDUP_REMOVED lines=10> */
.L_x_105:
[----:B------:R-:W-:Y:S05]  /*b000*/  BSYNC B1 ;  /* 0x0000000000017941 */ /* 0x000fea0003800000 */
.L_x_104:
        /* <DEDUP_REMOVED lines=10> */
.L_x_107:
[----:B------:R-:W-:Y:S05]  /*b0b0*/  BSYNC B1 ;  /* 0x0000000000017941 */ /* 0x000fea0003800000 */
.L_x_106:
        /* <DEDUP_REMOVED lines=10> */
.L_x_109:
[----:B------:R-:W-:Y:S05]  /*b160*/  BSYNC B1 ;  /* 0x0000000000017941 */ /* 0x000fea0003800000 */
.L_x_108:
        /* <DEDUP_REMOVED lines=10> */
.L_x_111:
[----:B------:R-:W-:Y:S05]  /*b210*/  BSYNC B1 ;  /* 0x0000000000017941 */ /* 0x000fea0003800000 */
.L_x_110:
        /* <DEDUP_REMOVED lines=10> */
.L_x_113:
[----:B------:R-:W-:Y:S05]  /*b2c0*/  BSYNC B1 ;  /* 0x0000000000017941 */ /* 0x000fea0003800000 */
.L_x_112:
        /* <DEDUP_REMOVED lines=10> */
.L_x_115:
[----:B------:R-:W-:Y:S05]  /*b370*/  BSYNC B1 ;  /* 0x0000000000017941 */ /* 0x000fea0003800000 */
.L_x_114:
        /* <DEDUP_REMOVED lines=10> */
.L_x_117:
[----:B------:R-:W-:Y:S05]  /*b420*/  BSYNC B1 ;  /* 0x0000000000017941 */ /* 0x000fea0003800000 */
.L_x_116:
        /* <DEDUP_REMOVED lines=10> */
.L_x_119:
[----:B------:R-:W-:Y:S05]  /*b4d0*/  BSYNC B1 ;  /* 0x0000000000017941 */ /* 0x000fea0003800000 */
.L_x_118:
        /* <DEDUP_REMOVED lines=10> */
.L_x_121:
[----:B------:R-:W-:Y:S05]  /*b580*/  BSYNC B1 ;  /* 0x0000000000017941 */ /* 0x000fea0003800000 */
.L_x_120:
        /* <DEDUP_REMOVED lines=10> */
.L_x_123:
[----:B------:R-:W-:Y:S05]  /*b630*/  BSYNC B1 ;  /* 0x0000000000017941 */ /* 0x000fea0003800000 */
.L_x_122:
        /* <DEDUP_REMOVED lines=10> */
.L_x_125:
[----:B------:R-:W-:Y:S05]  /*b6e0*/  BSYNC B1 ;  /* 0x0000000000017941 */ /* 0x000fea0003800000 */
.L_x_124:
        /* <DEDUP_REMOVED lines=10> */
.L_x_127:
[----:B------:R-:W-:Y:S05]  /*b790*/  BSYNC B1 ;  /* 0x0000000000017941 */ /* 0x000fea0003800000 */
.L_x_126:
        /* <DEDUP_REMOVED lines=10> */
.L_x_129:
[----:B------:R-:W-:Y:S05]  /*b840*/  BSYNC B1 ;  /* 0x0000000000017941 */ /* 0x000fea0003800000 */
.L_x_128:
        /* <DEDUP_REMOVED lines=10> */
.L_x_131:
[----:B------:R-:W-:Y:S05]  /*b8f0*/  BSYNC B1 ;  /* 0x0000000000017941 */ /* 0x000fea0003800000 */
.L_x_130:
        /* <DEDUP_REMOVED lines=10> */
.L_x_133:
[----:B------:R-:W-:Y:S05]  /*b9a0*/  BSYNC B1 ;  /* 0x0000000000017941 */ /* 0x000fea0003800000 */
.L_x_132:
        /* <DEDUP_REMOVED lines=10> */
.L_x_135:
[----:B------:R-:W-:Y:S05]  /*ba50*/  BSYNC B1 ;  /* 0x0000000000017941 */ /* 0x000fea0003800000 */
.L_x_134:
        /* <DEDUP_REMOVED lines=10> */
.L_x_137:
[----:B------:R-:W-:Y:S05]  /*bb00*/  BSYNC B1 ;  /* 0x0000000000017941 */ /* 0x000fea0003800000 */
.L_x_136:
        /* <DEDUP_REMOVED lines=10> */
.L_x_139:
[----:B------:R-:W-:Y:S05]  /*bbb0*/  BSYNC B1 ;  /* 0x0000000000017941 */ /* 0x000fea0003800000 */
.L_x_138:
        /* <DEDUP_REMOVED lines=10> */
.L_x_141:
[----:B------:R-:W-:Y:S05]  /*bc60*/  BSYNC B1 ;  /* 0x0000000000017941 */ /* 0x000fea0003800000 */
.L_x_140:
        /* <DEDUP_REMOVED lines=10> */
.L_x_143:
[----:B------:R-:W-:Y:S05]  /*bd10*/  BSYNC B1 ;  /* 0x0000000000017941 */ /* 0x000fea0003800000 */
.L_x_142:
        /* <DEDUP_REMOVED lines=10> */
.L_x_145:
[----:B------:R-:W-:Y:S05]  /*bdc0*/  BSYNC B1 ;  /* 0x0000000000017941 */ /* 0x000fea0003800000 */
.L_x_144:
        /* <DEDUP_REMOVED lines=10> */
.L_x_147:
[----:B------:R-:W-:Y:S05]  /*be70*/  BSYNC B1 ;  /* 0x0000000000017941 */ /* 0x000fea0003800000 */
.L_x_146:
        /* <DEDUP_REMOVED lines=10> */
.L_x_149:
[----:B------:R-:W-:Y:S05]  /*bf20*/  BSYNC B1 ;  /* 0x0000000000017941 */ /* 0x000fea0003800000 */
.L_x_148:
        /* <DEDUP_REMOVED lines=10> */
.L_x_151:
[----:B------:R-:W-:Y:S05]  /*bfd0*/  BSYNC B1 ;  /* 0x0000000000017941 */ /* 0x000fea0003800000 */
.L_x_150:
        /* <DEDUP_REMOVED lines=10> */
.L_x_153:
[----:B------:R-:W-:Y:S05]  /*c080*/  BSYNC B1 ;  /* 0x0000000000017941 */ /* 0x000fea0003800000 */
.L_x_152:
        /* <DEDUP_REMOVED lines=10> */
.L_x_155:
[----:B------:R-:W-:Y:S05]  /*c130*/  BSYNC B1 ;  /* 0x0000000000017941 */ /* 0x000fea0003800000 */
.L_x_154:
        /* <DEDUP_REMOVED lines=10> */
.L_x_157:
[----:B------:R-:W-:Y:S05]  /*c1e0*/  BSYNC B1 ;  /* 0x0000000000017941 */ /* 0x000fea0003800000 */
.L_x_156:
        /* <DEDUP_REMOVED lines=10> */
.L_x_159:
[----:B------:R-:W-:Y:S05]  /*c290*/  BSYNC B1 ;  /* 0x0000000000017941 */ /* 0x000fea0003800000 */
.L_x_158:
        /* <DEDUP_REMOVED lines=10> */
.L_x_161:
[----:B------:R-:W-:Y:S05]  /*c340*/  BSYNC B1 ;  /* 0x0000000000017941 */ /* 0x000fea0003800000 */
.L_x_160:
        /* <DEDUP_REMOVED lines=10> */
.L_x_163:
[----:B------:R-:W-:Y:S05]  /*c3f0*/  BSYNC B1 ;  /* 0x0000000000017941 */ /* 0x000fea0003800000 */
.L_x_162:
        /* <DEDUP_REMOVED lines=10> */
.L_x_165:
[----:B------:R-:W-:Y:S05]  /*c4a0*/  BSYNC B1 ;  /* 0x0000000000017941 */ /* 0x000fea0003800000 */
.L_x_164:
        /* <DEDUP_REMOVED lines=10> */
.L_x_167:
[----:B------:R-:W-:Y:S05]  /*c550*/  BSYNC B1 ;  /* 0x0000000000017941 */ /* 0x000fea0003800000 */
.L_x_166:
        /* <DEDUP_REMOVED lines=10> */
.L_x_169:
[----:B------:R-:W-:Y:S05]  /*c600*/  BSYNC B1 ;  /* 0x0000000000017941 */ /* 0x000fea0003800000 */
.L_x_168:
        /* <DEDUP_REMOVED lines=10> */
.L_x_171:
[----:B------:R-:W-:Y:S05]  /*c6b0*/  BSYNC B1 ;  /* 0x0000000000017941 */ /* 0x000fea0003800000 */
.L_x_170:
        /* <DEDUP_REMOVED lines=10> */
.L_x_173:
[----:B------:R-:W-:Y:S05]  /*c760*/  BSYNC B1 ;  /* 0x0000000000017941 */ /* 0x000fea0003800000 */
.L_x_172:
        /* <DEDUP_REMOVED lines=10> */
.L_x_175:
[----:B------:R-:W-:Y:S05]  /*c810*/  BSYNC B1 ;  /* 0x0000000000017941 */ /* 0x000fea0003800000 */
.L_x_174:
        /* <DEDUP_REMOVED lines=10> */
.L_x_177:
[----:B------:R-:W-:Y:S05]  /*c8c0*/  BSYNC B1 ;  /* 0x0000000000017941 */ /* 0x000fea0003800000 */
.L_x_176:
        /* <DEDUP_REMOVED lines=10> */
.L_x_179:
[----:B------:R-:W-:Y:S05]  /*c970*/  BSYNC B1 ;  /* 0x0000000000017941 */ /* 0x000fea0003800000 */
.L_x_178:
        /* <DEDUP_REMOVED lines=10> */
.L_x_181:
[----:B------:R-:W-:Y:S05]  /*ca20*/  BSYNC B1 ;  /* 0x0000000000017941 */ /* 0x000fea0003800000 */
.L_x_180:
        /* <DEDUP_REMOVED lines=10> */
.L_x_183:
[----:B------:R-:W-:Y:S05]  /*cad0*/  BSYNC B1 ;  /* 0x0000000000017941 */ /* 0x000fea0003800000 */
.L_x_182:
        /* <DEDUP_REMOVED lines=10> */
.L_x_185:
[----:B------:R-:W-:Y:S05]  /*cb80*/  BSYNC B1 ;  /* 0x0000000000017941 */ /* 0x000fea0003800000 */
.L_x_184:
        /* <DEDUP_REMOVED lines=10> */
.L_x_187:
[----:B------:R-:W-:Y:S05]  /*cc30*/  BSYNC B1 ;  /* 0x0000000000017941 */ /* 0x000fea0003800000 */
.L_x_186:
        /* <DEDUP_REMOVED lines=10> */
.L_x_189:
[----:B------:R-:W-:Y:S05]  /*cce0*/  BSYNC B1 ;  /* 0x0000000000017941 */ /* 0x000fea0003800000 */
.L_x_188:
        /* <DEDUP_REMOVED lines=10> */
.L_x_191:
[----:B------:R-:W-:Y:S05]  /*cd90*/  BSYNC B1 ;  /* 0x0000000000017941 */ /* 0x000fea0003800000 */
.L_x_190:
        /* <DEDUP_REMOVED lines=10> */
.L_x_193:
[----:B------:R-:W-:Y:S05]  /*ce40*/  BSYNC B1 ;  /* 0x0000000000017941 */ /* 0x000fea0003800000 */
.L_x_192:
        /* <DEDUP_REMOVED lines=10> */
.L_x_195:
[----:B------:R-:W-:Y:S05]  /*cef0*/  BSYNC B1 ;  /* 0x0000000000017941 */ /* 0x000fea0003800000 */
.L_x_194:
        /* <DEDUP_REMOVED lines=10> */
.L_x_197:
[----:B------:R-:W-:Y:S05]  /*cfa0*/  BSYNC B1 ;  /* 0x0000000000017941 */ /* 0x000fea0003800000 */
.L_x_196:
        /* <DEDUP_REMOVED lines=10> */
.L_x_199:
[----:B------:R-:W-:Y:S05]  /*d050*/  BSYNC B1 ;  /* 0x0000000000017941 */ /* 0x000fea0003800000 */
.L_x_198:
        /* <DEDUP_REMOVED lines=10> */
.L_x_201:
[----:B------:R-:W-:Y:S05]  /*d100*/  BSYNC B1 ;  /* 0x0000000000017941 */ /* 0x000fea0003800000 */
.L_x_200:
        /* <DEDUP_REMOVED lines=10> */
.L_x_203:
[----:B------:R-:W-:Y:S05]  /*d1b0*/  BSYNC B1 ;  /* 0x0000000000017941 */ /* 0x000fea0003800000 */
.L_x_202:
        /* <DEDUP_REMOVED lines=10> */
.L_x_205:
[----:B------:R-:W-:Y:S05]  /*d260*/  BSYNC B1 ;  /* 0x0000000000017941 */ /* 0x000fea0003800000 */
.L_x_204:
        /* <DEDUP_REMOVED lines=10> */
.L_x_207:
[----:B------:R-:W-:Y:S05]  /*d310*/  BSYNC B1 ;  /* 0x0000000000017941 */ /* 0x000fea0003800000 */
.L_x_206:
        /* <DEDUP_REMOVED lines=10> */
.L_x_209:
[----:B------:R-:W-:Y:S05]  /*d3c0*/  BSYNC B1 ;  /* 0x0000000000017941 */ /* 0x000fea0003800000 */
.L_x_208:
        /* <DEDUP_REMOVED lines=10> */
.L_x_211:
[----:B------:R-:W-:Y:S05]  /*d470*/  BSYNC B1 ;  /* 0x0000000000017941 */ /* 0x000fea0003800000 */
.L_x_210:
        /* <DEDUP_REMOVED lines=10> */
.L_x_213:
[----:B------:R-:W-:Y:S05]  /*d520*/  BSYNC B1 ;  /* 0x0000000000017941 */ /* 0x000fea0003800000 */
.L_x_212:
        /* <DEDUP_REMOVED lines=10> */
.L_x_215:
[----:B------:R-:W-:Y:S05]  /*d5d0*/  BSYNC B1 ;  /* 0x0000000000017941 */ /* 0x000fea0003800000 */
.L_x_214:
        /* <DEDUP_REMOVED lines=10> */
.L_x_217:
[----:B------:R-:W-:Y:S05]  /*d680*/  BSYNC B1 ;  /* 0x0000000000017941 */ /* 0x000fea0003800000 */
.L_x_216:
        /* <DEDUP_REMOVED lines=10> */
.L_x_219:
[----:B------:R-:W-:Y:S05]  /*d730*/  BSYNC B1 ;  /* 0x0000000000017941 */ /* 0x000fea0003800000 */
.L_x_218:
        /* <DEDUP_REMOVED lines=10> */
.L_x_221:
[----:B------:R-:W-:Y:S05]  /*d7e0*/  BSYNC B1 ;  /* 0x0000000000017941 */ /* 0x000fea0003800000 */
.L_x_220:
        /* <DEDUP_REMOVED lines=10> */
.L_x_223:
[----:B------:R-:W-:Y:S05]  /*d890*/  BSYNC B1 ;  /* 0x0000000000017941 */ /* 0x000fea0003800000 */
.L_x_222:
        /* <DEDUP_REMOVED lines=10> */
.L_x_225:
[----:B------:R-:W-:Y:S05]  /*d940*/  BSYNC B1 ;  /* 0x0000000000017941 */ /* 0x000fea0003800000 */
.L_x_224:
        /* <DEDUP_REMOVED lines=10> */
.L_x_227:
[----:B------:R-:W-:Y:S05]  /*d9f0*/  BSYNC B1 ;  /* 0x0000000000017941 */ /* 0x000fea0003800000 */
.L_x_226:
        /* <DEDUP_REMOVED lines=10> */
.L_x_229:
[----:B------:R-:W-:Y:S05]  /*daa0*/  BSYNC B1 ;  /* 0x0000000000017941 */ /* 0x000fea0003800000 */
.L_x_228:
        /* <DEDUP_REMOVED lines=10> */
.L_x_231:
[----:B------:R-:W-:Y:S05]  /*db50*/  BSYNC B1 ;  /* 0x0000000000017941 */ /* 0x000fea0003800000 */
.L_x_230:
        /* <DEDUP_REMOVED lines=10> */
.L_x_233:
[----:B------:R-:W-:Y:S05]  /*dc00*/  BSYNC B1 ;  /* 0x0000000000017941 */ /* 0x000fea0003800000 */
.L_x_232:
        /* <DEDUP_REMOVED lines=10> */
.L_x_235:
[----:B------:R-:W-:Y:S05]  /*dcb0*/  BSYNC B1 ;  /* 0x0000000000017941 */ /* 0x000fea0003800000 */
.L_x_234:
        /* <DEDUP_REMOVED lines=10> */
.L_x_237:
[----:B------:R-:W-:Y:S05]  /*dd60*/  BSYNC B1 ;  /* 0x0000000000017941 */ /* 0x000fea0003800000 */
.L_x_236:
        /* <DEDUP_REMOVED lines=10> */
.L_x_239:
[----:B------:R-:W-:Y:S05]  /*de10*/  BSYNC B1 ;  /* 0x0000000000017941 */ /* 0x000fea0003800000 */
.L_x_238:
        /* <DEDUP_REMOVED lines=10> */
.L_x_241:
[----:B------:R-:W-:Y:S05]  /*dec0*/  BSYNC B1 ;  /* 0x0000000000017941 */ /* 0x000fea0003800000 */
.L_x_240:
        /* <DEDUP_REMOVED lines=10> */
.L_x_243:
[----:B------:R-:W-:Y:S05]  /*df70*/  BSYNC B1 ;  /* 0x0000000000017941 */ /* 0x000fea0003800000 */
.L_x_242:
        /* <DEDUP_REMOVED lines=10> */
.L_x_245:
[----:B------:R-:W-:Y:S05]  /*e020*/  BSYNC B1 ;  /* 0x0000000000017941 */ /* 0x000fea0003800000 */
.L_x_244:
        /* <DEDUP_REMOVED lines=10> */
.L_x_247:
[----:B------:R-:W-:Y:S05]  /*e0d0*/  BSYNC B1 ;  /* 0x0000000000017941 */ /* 0x000fea0003800000 */
.L_x_246:
        /* <DEDUP_REMOVED lines=10> */
.L_x_249:
[----:B------:R-:W-:Y:S05]  /*e180*/  BSYNC B1 ;  /* 0x0000000000017941 */ /* 0x000fea0003800000 */
.L_x_248:
        /* <DEDUP_REMOVED lines=10> */
.L_x_251:
[----:B------:R-:W-:Y:S05]  /*e230*/  BSYNC B1 ;  /* 0x0000000000017941 */ /* 0x000fea0003800000 */
.L_x_250:
        /* <DEDUP_REMOVED lines=10> */
.L_x_253:
[----:B------:R-:W-:Y:S05]  /*e2e0*/  BSYNC B1 ;  /* 0x0000000000017941 */ /* 0x000fea0003800000 */
.L_x_252:
        /* <DEDUP_REMOVED lines=10> */
.L_x_255:
[----:B------:R-:W-:Y:S05]  /*e390*/  BSYNC B1 ;  /* 0x0000000000017941 */ /* 0x000fea0003800000 */
.L_x_254:
        /* <DEDUP_REMOVED lines=10> */
.L_x_257:
[----:B------:R-:W-:Y:S05]  /*e440*/  BSYNC B1 ;  /* 0x0000000000017941 */ /* 0x000fea0003800000 */
.L_x_256:
        /* <DEDUP_REMOVED lines=10> */
.L_x_259:
[----:B------:R-:W-:Y:S05]  /*e4f0*/  BSYNC B1 ;  /* 0x0000000000017941 */ /* 0x000fea0003800000 */
.L_x_258:
        /* <DEDUP_REMOVED lines=10> */
.L_x_261:
[----:B------:R-:W-:Y:S05]  /*e5a0*/  BSYNC B1 ;  /* 0x0000000000017941 */ /* 0x000fea0003800000 */
.L_x_260:
        /* <DEDUP_REMOVED lines=10> */
.L_x_263:
[----:B------:R-:W-:Y:S05]  /*e650*/  BSYNC B1 ;  /* 0x0000000000017941 */ /* 0x000fea0003800000 */
.L_x_262:
        /* <DEDUP_REMOVED lines=10> */
.L_x_265:
[----:B------:R-:W-:Y:S05]  /*e700*/  BSYNC B1 ;  /* 0x0000000000017941 */ /* 0x000fea0003800000 */
.L_x_264:
        /* <DEDUP_REMOVED lines=10> */
.L_x_267:
[----:B------:R-:W-:Y:S05]  /*e7b0*/  BSYNC B1 ;  /* 0x0000000000017941 */ /* 0x000fea0003800000 */
.L_x_266:
        /* <DEDUP_REMOVED lines=10> */
.L_x_269:
[----:B------:R-:W-:Y:S05]  /*e860*/  BSYNC B1 ;  /* 0x0000000000017941 */ /* 0x000fea0003800000 */
.L_x_268:
        /* <DEDUP_REMOVED lines=10> */
.L_x_271:
[----:B------:R-:W-:Y:S05]  /*e910*/  BSYNC B1 ;  /* 0x0000000000017941 */ /* 0x000fea0003800000 */
.L_x_270:
        /* <DEDUP_REMOVED lines=10> */
.L_x_273:
[----:B------:R-:W-:Y:S05]  /*e9c0*/  BSYNC B1 ;  /* 0x0000000000017941 */ /* 0x000fea0003800000 */
.L_x_272:
        /* <DEDUP_REMOVED lines=10> */
.L_x_275:
[----:B------:R-:W-:Y:S05]  /*ea70*/  BSYNC B1 ;  /* 0x0000000000017941 */ /* 0x000fea0003800000 */
.L_x_274:
        /* <DEDUP_REMOVED lines=10> */
.L_x_277:
[----:B------:R-:W-:Y:S05]  /*eb20*/  BSYNC B1 ;  /* 0x0000000000017941 */ /* 0x000fea0003800000 */
.L_x_276:
        /* <DEDUP_REMOVED lines=10> */
.L_x_279:
[----:B------:R-:W-:Y:S05]  /*ebd0*/  BSYNC B1 ;  /* 0x0000000000017941 */ /* 0x000fea0003800000 */
.L_x_278:
        /* <DEDUP_REMOVED lines=10> */
.L_x_281:
[----:B------:R-:W-:Y:S05]  /*ec80*/  BSYNC B1 ;  /* 0x0000000000017941 */ /* 0x000fea0003800000 */
.L_x_280:
        /* <DEDUP_REMOVED lines=10> */
.L_x_283:
[----:B------:R-:W-:Y:S05]  /*ed30*/  BSYNC B1 ;  /* 0x0000000000017941 */ /* 0x000fea0003800000 */
.L_x_282:
[----:B0-234-:R-:W2:Y:S01]  /*ed40*/  LDL.LU R10, [R1+0x1f4] ;  /* 0x0001f400010a7983 */ /* 0x01dea20000300800 */
[----:B-----5:R-:W-:Y:S01]  /*ed50*/  HADD2.F32 R11, -RZ, R23.H0_H0 ;  /* 0x20000017ff0b7230 */ /* 0x020fe20000004100 */
        /* <DEDUP_REMOVED lines=8> */
.L_x_285:
[----:B------:R-:W-:Y:S05]  /*ede0*/  BSYNC B1 ;  /* 0x0000000000017941 */ /* 0x000fea0003800000 */
.L_x_284:
[----:B------:R-:W3:Y:S01]  /*edf0*/  LDL.LU R10, [R1+0x1f8] ;  /* 0x0001f800010a7983 */ /* 0x000ee20000300800 */
[----:B0----5:R-:W-:Y:S01]  /*ee00*/  HADD2.F32 R11, -RZ, R23.H0_H0 ;  /* 0x20000017ff0b7230 */ /* 0x021fe20000004100 */
[----:B------:R-:W-:Y:S01]  /*ee10*/  ISETP.GT.AND P1, PT, R0, 0xf9, P0 ;  /* 0x000000f90000780c */ /* 0x000fe20000724270 */
[----:B------:R-:W-:Y:S01]  /*ee20*/  BSSY B1, `(.L_x_286) ;  /* 0x000000a000017945 */ /* 0x000fe20003800000 */
[----:B------:R-:W-:Y:S02]  /*ee30*/  IADD3 R169, P0, R3, 0x80, RZ ;  /* 0x0000008003a97810 */ /* 0x000fe40007f1e0ff */
[----:B------:R-:W-:-:S04]  /*ee40*/  FMUL R11, R11, R16 ;  /* 0x000000100b0b7220 */ /* 0x000fc80000400000 */
[----:B---3--:R-:W-:-:S05]  /*ee50*/  FFMA R11, R10, R2, R11 ;  /* 0x000000020a0b7223 */ /* 0x008fca000000000b */
[----:B------:R-:W-:-:S04]  /*ee60*/  F2FP.F16.F32.PACK_AB R11, RZ, R11 ;  /* 0x0000000bff0b723e */ /* 0x000fc800000000ff */
[----:B------:R-:W-:Y:S01]  /*ee70*/  PRMT R3, R11, 0x7610, R3 ;  /* 0x000076100b037816 */ /* 0x000fe20000000003 */
[----:B------:R-:W-:-:S04]  /*ee80*/  IMAD.X R11, RZ, RZ, UR7, P0 ;  /* 0x00000007ff0b7e24 */ /* 0x000fc800080e06ff */
[----:B------:R0:W-:Y:S01]  /*ee90*/  @P2 STG.E.U16 desc[UR36][R6.64+0x1f0], R3 ;  /* 0x0001f00306002986 */ /* 0x0001e2000c101524 */
[----:B------:R-:W-:Y:S05]  /*eea0*/  @!P1 BRA `(.L_x_287) ;  /* 0x0000000000049947 */ /* 0x000fea0003800000 */
[----:B------:R3:W5:Y:S02]  /*eeb0*/  LDG.E.LTC128B.U16 R23, desc[UR36][R8.64+0x1f2] ;  /* 0x0001f22408177981 */ /* 0x000764000c1e1520 */
.L_x_287:
[----:B------:R-:W-:Y:S05]  /*eec0*/  BSYNC B1 ;  /* 0x0000000000017941 */ /* 0x000fea0003800000 */
.L_x_286:
[----:B------:R-:W4:Y:S01]  /*eed0*/  LDL.LU R10, [R1+0x1fc] ;  /* 0x0001fc00010a7983 */ /* 0x000f220000300800 */
[----:B0----5:R-:W-:Y:S01]  /*eee0*/  HADD2.F32 R3, -RZ, R23.H0_H0 ;  /* 0x20000017ff037230 */ /* 0x021fe20000004100 */
[----:B------:R-:W-:Y:S01]  /*eef0*/  ISETP.GT.AND P0, PT, R153, 0x80, PT ;  /* 0x000000809900780c */ /* 0x000fe20003f04270 */
[----:B--23--:R-:W-:-:S03]  /*ef00*/  IMAD R8, R11, R14, RZ ;  /* 0x0000000e0b087224 */ /* 0x00cfc600078e02ff */
[----:B------:R-:W-:Y:S01]  /*ef10*/  FMUL R3, R3, R16 ;  /* 0x0000001003037220 */ /* 0x000fe20000400000 */
[C---:B------:R-:W-:Y:S01]  /*ef20*/  IMAD R167, R169.reuse, R15, R8 ;  /* 0x0000000fa9a77224 */ /* 0x040fe200078e0208 */
[----:B------:R-:W-:Y:S01]  /*ef30*/  ISETP.GT.AND P4, PT, R0, RZ, P0 ;  /* 0x000000ff0000720c */ /* 0x000fe20000784270 */
[----:B------:R-:W-:-:S04]  /*ef40*/  IMAD.WIDE.U32 R8, R169, R14, R20 ;  /* 0x0000000ea9087225 */ /* 0x000fc800078e0014 */
[----:B------:R-:W-:Y:S02]  /*ef50*/  IMAD.IADD R9, R9, 0x1, R167 ;  /* 0x0000000109097824 */ /* 0x000fe400078e02a7 */
[----:B----4-:R-:W-:Y:S01]  /*ef60*/  FFMA R3, R10, R2, R3 ;  /* 0x000000020a037223 */ /* 0x010fe20000000003 */
[----:B------:R-:W-:-:S04]  /*ef70*/  LEA R10, P2, R8, R12, 0x1 ;  /* 0x0000000c080a7211 */ /* 0x000fc800078408ff */
[----:B------:R-:W-:Y:S02]  /*ef80*/  F2FP.F16.F32.PACK_AB R3, RZ, R3 ;  /* 0x00000003ff03723e */ /* 0x000fe400000000ff */
[--C-:B------:R-:W-:Y:S02]  /*ef90*/  LEA.HI.X R11, R8, R13, R9.reuse, 0x1, P2 ;  /* 0x0000000d080b7211 */ /* 0x100fe400010f0c09 */
[----:B------:R-:W-:-:S05]  /*efa0*/  PRMT R9, R3, 0x7610, R9 ;  /* 0x0000761003097816 */ /* 0x000fca0000000009 */
[----:B------:R0:W-:Y:S04]  /*efb0*/  @P1 STG.E.U16 desc[UR36][R6.64+0x1f2], R9 ;  /* 0x0001f20906001986 */ /* 0x0001e8000c101524 */
[----:B------:R-:W2:Y:S01]  /*efc0*/  @P4 LDG.E.LTC128B.U16 R23, desc[UR36][R10.64] ;  /* 0x000000240a174981 */ /* 0x000ea2000c1e1520 */
[----:B-1----:R-:W-:Y:S01]  /*efd0*/  IMAD.U32 R161, RZ, RZ, UR8 ;  /* 0x00000008ffa17e24 */ /* 0x002fe2000f8e00ff */
[----:B------:R-:W-:Y:S01]  /*efe0*/  MOV R164, UR9 ;  /* 0x0000000900a47c02 */ /* 0x000fe20008000f00 */
[----:B------:R-:W-:Y:S01]  /*eff0*/  IMAD.U32 R165, RZ, RZ, UR8 ;  /* 0x00000008ffa57e24 */ /* 0x000fe2000f8e00ff */
[----:B------:R-:W-:Y:S01]  /*f000*/  ISETP.GT.AND P2, PT, R0, 0x1, P0 ;  /* 0x000000010000780c */ /* 0x000fe20000744270 */
[----:B------:R-:W-:Y:S01]  /*f010*/  IMAD.SHL.U32 R161, R161, 0x100, RZ ;  /* 0x00000100a1a17824 */ /* 0x000fe200078e00ff */
[----:B------:R-:W-:Y:S01]  /*f020*/  BSSY B1, `(.L_x_288) ;  /* 0x0000011000017945 */ /* 0x000fe20003800000 */
[----:B0-----:R-:W-:Y:S01]  /*f030*/  IMAD.WIDE.U32 R8, R169, R14, R18 ;  /* 0x0000000ea9087225 */ /* 0x001fe200078e0012 */
[----:B------:R-:W-:-:S04]  /*f040*/  SHF.L.U64.HI R165, R165, 0x8, R164 ;  /* 0x00000008a5a57819 */ /* 0x000fc800000102a4 */
[----:B------:R-:W-:-:S03]  /*f050*/  IADD3 R9, R167, R9, RZ ;  /* 0x00000009a7097210 */ /* 0x000fc60007ffe0ff */
[----:B------:R-:W-:Y:S01]  /*f060*/  IMAD.WIDE.U32 R162, R22, UR43, R8 ;  /* 0x0000002b16a27c25 */ /* 0x000fe2000f8e0008 */
[----:B------:R-:W-:-:S03]  /*f070*/  IADD3 R8, P1, R161, R4, RZ ;  /* 0x00000004a1087210 */ /* 0x000fc60007f3e0ff */
[----:B------:R-:W-:Y:S01]  /*f080*/  IMAD.IADD R7, R159, 0x1, R163 ;  /* 0x000000019f077824 */ /* 0x000fe200078e02a3 */
[----:B------:R-:W-:Y:S02]  /*f090*/  IADD3.X R9, R165, R5, RZ, P1, !PT ;  /* 0x00000005a5097210 */ /* 0x000fe40000ffe4ff */
[----:B------:R-:W-:-:S04]  /*f0a0*/  LEA R6, P3, R162, R12, 0x1 ;  /* 0x0000000ca2067211 */ /* 0x000fc800078608ff */
[----:B------:R-:W-:Y:S01]  /*f0b0*/  LEA.HI.X R7, R162, R13, R7, 0x1, P3 ;  /* 0x0000000da2077211 */ /* 0x000fe200018f0c07 */
[----:B--2---:R-:W-:-:S05]  /*f0c0*/  HADD2.F32 R3, -RZ, R23.H0_H0 ;  /* 0x20000017ff037230 */ /* 0x004fca0000004100 */
[----:B------:R-:W-:-:S04]  /*f0d0*/  FMUL R3, R3, R16 ;  /* 0x0000001003037220 */ /* 0x000fc80000400000 */
[----:B------:R-:W-:-:S05]  /*f0e0*/  FFMA R3, R24, R2, R3 ;  /* 0x0000000218037223 */ /* 0x000fca0000000003 */
[----:B------:R-:W-:-:S05]  /*f0f0*/  F2FP.F16.F32.PACK_AB R3, RZ, R3 ;  /* 0x00000003ff03723e */ /* 0x000fca00000000ff */
[----:B------:R0:W-:Y:S01]  /*f100*/  @P4 STG.E.U16 desc[UR36][R8.64], R3 ;  /* 0x0000000308004986 */ /* 0x0001e2000c101524 */
[----:B------:R-:W-:Y:S05]  /*f110*/  @!P2 BRA `(.L_x_289) ;  /* 0x000000000004a947 */ /* 0x000fea0003800000 */
[----:B------:R1:W5:Y:S02]  /*f120*/  LDG.E.LTC128B.U16 R23, desc[UR36][R6.64+0x2] ;  /* 0x0000022406177981 */ /* 0x000364000c1e1520 */
.L_x_289:
[----:B------:R-:W-:Y:S05]  /*f130*/  BSYNC B1 ;  /* 0x0000000000017941 */ /* 0x000fea0003800000 */
.L_x_288:
[----:B0----5:R-:W-:Y:S01]  /*f140*/  HADD2.F32 R3, -RZ, R23.H0_H0 ;  /* 0x20000017ff037230 */ /* 0x021fe20000004100 */
[----:B------:R-:W-:Y:S01]  /*f150*/  ISETP.GT.AND P1, PT, R153, 0x88, PT ;  /* 0x000000889900780c */ /* 0x000fe20003f24270 */
[----:B------:R-:W-:Y:S01]  /*f160*/  IMAD.WIDE.U32 R14, R169, R14, R156 ;  /* 0x0000000ea90e7225 */ /* 0x000fe200078e009c */
[----:B------:R-:W-:Y:S03]  /*f170*/  BSSY B1, `(.L_x_290) ;  /* 0x0000010000017945 */ /* 0x000fe60003800000 */
[----:B------:R-:W-:Y:S01]  /*f180*/  FMUL R10, R3, R16 ;  /* 0x00000010030a7220 */ /* 0x000fe20000400000 */
[----:B------:R-:W-:Y:S01]  /*f190*/  IMAD.IADD R167, R167, 0x1, R15 ;  /* 0x00000001a7a77824 */ /* 0x000fe200078e020f */
[----:B------:R-:W-:Y:S02]  /*f1a0*/  IADD3 R154, P4, R154, R14, RZ ;  /* 0x0000000e9a9a7210 */ /* 0x000fe40007f9e0ff */
[----:B------:R-:W-:Y:S01]  /*f1b0*/  FFMA R10, R25, R2, R10 ;  /* 0x00000002190a7223 */ /* 0x000fe2000000000a */
[----:B------:R-:W-:-:S02]  /*f1c0*/  ISETP.GT.AND P3, PT, R0, RZ, P1 ;  /* 0x000000ff0000720c */ /* 0x000fc40000f64270 */
[--C-:B------:R-:W-:Y:S01]  /*f1d0*/  IMAD.X R20, R167, 0x1, R21.reuse, P4 ;  /* 0x00000001a7147824 */ /* 0x100fe200020e0615 */
[----:B------:R-:W-:Y:S02]  /*f1e0*/  IADD3 R14, P5, R18, R14, RZ ;  /* 0x0000000e120e7210 */ /* 0x000fe40007fbe0ff */
[----:B------:R-:W-:Y:S02]  /*f1f0*/  F2FP.F16.F32.PACK_AB R3, RZ, R10 ;  /* 0x0000000aff03723e */ /* 0x000fe400000000ff */
[C---:B------:R-:W-:Y:S02]  /*f200*/  LEA R10, P4, R154.reuse, R12, 0x1 ;  /* 0x0000000c9a0a7211 */ /* 0x040fe400078808ff */
[----:B------:R-:W-:Y:S02]  /*f210*/  PRMT R21, R3, 0x7610, R21 ;  /* 0x0000761003157816 */ /* 0x000fe40000000015 */
[----:B------:R-:W-:Y:S02]  /*f220*/  LEA.HI.X R11, R154, R13, R20, 0x1, P4 ;  /* 0x0000000d9a0b7211 */ /* 0x000fe400020f0c14 */
[----:B------:R-:W-:Y:S01]  /*f230*/  PRMT R3, R23, 0x7610, R3 ;  /* 0x0000761017037816 */ /* 0x000fe20000000003 */
[----:B------:R0:W-:Y:S01]  /*f240*/  @P2 STG.E.U16 desc[UR36][R8.64+0x2], R21 ;  /* 0x0000021508002986 */ /* 0x0001e2000c101524 */
[----:B------:R-:W-:Y:S05]  /*f250*/  @!P3 BRA `(.L_x_291) ;  /* 0x000000000004b947 */ /* 0x000fea0003800000 */
[----:B------:R2:W5:Y:S02]  /*f260*/  LDG.E.LTC128B.U16 R3, desc[UR36][R10.64] ;  /* 0x000000240a037981 */ /* 0x000564000c1e1520 */
.L_x_291:
[----:B------:R-:W-:Y:S05]  /*f270*/  BSYNC B1 ;  /* 0x0000000000017941 */ /* 0x000fea0003800000 */
.L_x_290:
[----:B--2--5:R-:W-:Y:S01]  /*f280*/  HADD2.F32 R11, -RZ, R3.H0_H0 ;  /* 0x20000003ff0b7230 */ /* 0x024fe20000004100 */
[----:B------:R-:W-:Y:S01]  /*f290*/  IADD3.X R15, R19, R167, RZ, P5, !PT ;  /* 0x000000a7130f7210 */ /* 0x000fe20002ffe4ff */
[----:B------:R-:W-:Y:S01]  /*f2a0*/  BSSY B1, `(.L_x_292) ;  /* 0x000000e000017945 */ /* 0x000fe20003800000 */
[----:B------:R-:W-:Y:S02]  /*f2b0*/  IADD3 R10, P2, R8, R160, RZ ;  /* 0x000000a0080a7210 */ /* 0x000fe40007f5e0ff */
[----:B------:R-:W-:Y:S01]  /*f2c0*/  FMUL R11, R11, R16 ;  /* 0x000000100b0b7220 */ /* 0x000fe20000400000 */
[----:B------:R-:W-:Y:S01]  /*f2d0*/  IMAD.WIDE.U32 R22, R22, UR43, R14 ;  /* 0x0000002b16167c25 */ /* 0x000fe2000f8e000e */
[----:B------:R-:W-:-:S03]  /*f2e0*/  ISETP.GT.AND P5, PT, R0, 0x1, P1 ;  /* 0x000000010000780c */ /* 0x000fc60000fa4270 */
[----:B------:R-:W-:Y:S01]  /*f2f0*/  FFMA R11, R26, R2, R11 ;  /* 0x000000021a0b7223 */ /* 0x000fe2000000000b */
[----:B------:R-:W-:Y:S01]  /*f300*/  IMAD.IADD R159, R159, 0x1, R23 ;  /* 0x000000019f9f7824 */ /* 0x000fe200078e0217 */
[----:B------:R-:W-:-:S03]  /*f310*/  LEA R12, P4, R22, R12, 0x1 ;  /* 0x0000000c160c7211 */ /* 0x000fc600078808ff */
[----:B------:R-:W-:Y:S01]  /*f320*/  F2FP.F16.F32.PACK_AB R14, RZ, R11 ;  /* 0x0000000bff0e723e */ /* 0x000fe200000000ff */
[----:B------:R-:W-:Y:S01]  /*f330*/  IMAD.X R11, R9, 0x1, R158, P2 ;  /* 0x00000001090b7824 */ /* 0x000fe200010e069e */
[----:B------:R-:W-:-:S04]  /*f340*/  LEA.HI.X R13, R22, R13, R159, 0x1, P4 ;  /* 0x0000000d160d7211 */ /* 0x000fc800020f0c9f */
[----:B------:R2:W-:Y:S01]  /*f350*/  @P3 STG.E.U16 desc[UR36][R10.64], R14 ;  /* 0x0000000e0a003986 */ /* 0x0005e2000c101524 */
[----:B------:R-:W-:Y:S05]  /*f360*/  @!P5 BRA `(.L_x_293) ;  /* 0x000000000004d947 */ /* 0x000fea0003800000 */
[----:B------:R3:W5:Y:S02]  /*f370*/  LDG.E.LTC128B.U16 R3, desc[UR36][R12.64+0x2] ;  /* 0x000002240c037981 */ /* 0x000764000c1e1520 */
.L_x_293:
[----:B------:R-:W-:Y:S05]  /*f380*/  BSYNC B1 ;  /* 0x0000000000017941 */ /* 0x000fea0003800000 */
.L_x_292:
[----:B-----5:R-:W-:Y:S01]  /*f390*/  HADD2.F32 R15, -RZ, R3.H0_H0 ;  /* 0x20000003ff0f7230 */ /* 0x020fe20000004100 */
[----:B------:R-:W-:Y:S01]  /*f3a0*/  ISETP.GT.AND P2, PT, R0, 0x8, P0 ;  /* 0x000000080000780c */ /* 0x000fe20000744270 */
[----:B------:R-:W-:Y:S03]  /*f3b0*/  BSSY B1, `(.L_x_294) ;  /* 0x0000007000017945 */ /* 0x000fe60003800000 */
[----:B--2---:R-:W-:-:S04]  /*f3c0*/  FMUL R14, R15, R16 ;  /* 0x000000100f0e7220 */ /* 0x004fc80000400000 */
[----:B------:R-:W-:-:S05]  /*f3d0*/  FFMA R14, R27, R2, R14 ;  /* 0x000000021b0e7223 */ /* 0x000fca000000000e */
[----:B------:R-:W-:-:S05]  /*f3e0*/  F2FP.F16.F32.PACK_AB R14, RZ, R14 ;  /* 0x0000000eff0e723e */ /* 0x000fca00000000ff */
[----:B------:R2:W-:Y:S01]  /*f3f0*/  @P5 STG.E.U16 desc[UR36][R10.64+0x2], R14 ;  /* 0x0000020e0a005986 */ /* 0x0005e2000c101524 */
[----:B------:R-:W-:Y:S05]  /*f400*/  @!P2 BRA `(.L_x_295) ;  /* 0x000000000004a947 */ /* 0x000fea0003800000 */
[----:B------:R4:W5:Y:S02]  /*f410*/  LDG.E.LTC128B.U16 R3, desc[UR36][R6.64+0x10] ;  /* 0x0000102406037981 */ /* 0x000964000c1e1520 */
.L_x_295:
[----:B------:R-:W-:Y:S05]  /*f420*/  BSYNC B1 ;  /* 0x0000000000017941 */ /* 0x000fea0003800000 */
.L_x_294:
[----:B--2--5:R-:W-:Y:S01]  /*f430*/  HADD2.F32 R11, -RZ, R3.H0_H0 ;  /* 0x20000003ff0b7230 */ /* 0x024fe20000004100 */
[----:B------:R-:W-:Y:S01]  /*f440*/  ISETP.GT.AND P3, PT, R0, 0x9, P0 ;  /* 0x000000090000780c */ /* 0x000fe20000764270 */
[----:B------:R-:W-:Y:S03]  /*f450*/  BSSY B1, `(.L_x_296) ;  /* 0x0000007000017945 */ /* 0x000fe60003800000 */
[----:B------:R-:W-:-:S04]  /*f460*/  FMUL R11, R11, R16 ;  /* 0x000000100b0b7220 */ /* 0x000fc80000400000 */
[----:B------:R-:W-:-:S05]  /*f470*/  FFMA R11, R28, R2, R11 ;  /* 0x000000021c0b7223 */ /* 0x000fca000000000b */
[----:B------:R-:W-:-:S05]  /*f480*/  F2FP.F16.F32.PACK_AB R11, RZ, R11 ;  /* 0x0000000bff0b723e */ /* 0x000fca00000000ff */
[----:B------:R2:W-:Y:S01]  /*f490*/  @P2 STG.E.U16 desc[UR36][R8.64+0x10], R11 ;  /* 0x0000100b08002986 */ /* 0x0005e2000c101524 */
[----:B------:R-:W-:Y:S05]  /*f4a0*/  @!P3 BRA `(.L_x_297) ;  /* 0x000000000004b947 */ /* 0x000fea0003800000 */
[----:B------:R0:W5:Y:S02]  /*f4b0*/  LDG.E.LTC128B.U16 R3, desc[UR36][R6.64+0x12] ;  /* 0x0000122406037981 */ /* 0x000164000c1e1520 */
.L_x_297:
[----:B------:R-:W-:Y:S05]  /*f4c0*/  BSYNC B1 ;  /* 0x0000000000017941 */ /* 0x000fea0003800000 */
.L_x_296:
        /* <DEDUP_REMOVED lines=9> */
.L_x_299:
[----:B------:R-:W-:Y:S05]  /*f560*/  BSYNC B1 ;  /* 0x0000000000017941 */ /* 0x000fea0003800000 */
.L_x_298:
[----:B-----5:R-:W-:Y:S01]  /*f570*/  HADD2.F32 R11, -RZ, R3.H0_H0 ;  /* 0x20000003ff0b7230 */ /* 0x020fe20000004100 */
[----:B--2---:R-:W-:Y:S01]  /*f580*/  IADD3 R10, P3, R160, R8, RZ ;  /* 0x00000008a00a7210 */ /* 0x004fe20007f7e0ff */
[----:B------:R-:W-:Y:S01]  /*f590*/  BSSY B1, `(.L_x_300) ;  /* 0x0000009000017945 */ /* 0x000fe20003800000 */
[----:B------:R-:W-:Y:S02]  /*f5a0*/  ISETP.GT.AND P2, PT, R0, 0x9, P1 ;  /* 0x000000090000780c */ /* 0x000fe40000f44270 */
[----:B------:R-:W-:-:S04]  /*f5b0*/  FMUL R11, R11, R16 ;  /* 0x000000100b0b7220 */ /* 0x000fc80000400000 */
[----:B------:R-:W-:-:S05]  /*f5c0*/  FFMA R11, R30, R2, R11 ;  /* 0x000000021e0b7223 */ /* 0x000fca000000000b */
[----:B------:R-:W-:Y:S02]  /*f5d0*/  F2FP.F16.F32.PACK_AB R14, RZ, R11 ;  /* 0x0000000bff0e723e */ /* 0x000fe400000000ff */
[----:B------:R-:W-:-:S05]  /*f5e0*/  IADD3.X R11, R158, R9, RZ, P3, !PT ;  /* 0x000000099e0b7210 */ /* 0x000fca0001ffe4ff */
[----:B------:R2:W-:Y:S01]  /*f5f0*/  @P4 STG.E.U16 desc[UR36][R10.64+0x10], R14 ;  /* 0x0000100e0a004986 */ /* 0x0005e2000c101524 */
[----:B------:R-:W-:Y:S05]  /*f600*/  @!P2 BRA `(.L_x_301) ;  /* 0x000000000004a947 */ /* 0x000fea0003800000 */
[----:B------:R0:W5:Y:S02]  /*f610*/  LDG.E.LTC128B.U16 R3, desc[UR36][R12.64+0x12] ;  /* 0x000012240c037981 */ /* 0x000164000c1e1520 */
.L_x_301:
[----:B------:R-:W-:Y:S05]  /*f620*/  BSYNC B1 ;  /* 0x0000000000017941 */ /* 0x000fea0003800000 */
.L_x_300:
[----:B--2--5:R-:W-:Y:S01]  /*f630*/  HADD2.F32 R11, -RZ, R3.H0_H0 ;  /* 0x20000003ff0b7230 */ /* 0x024fe20000004100 */
[----:B------:R-:W-:Y:S01]  /*f640*/  IADD3 R160, P3, P4, R160, R4, R161 ;  /* 0x00000004a0a07210 */ /* 0x000fe20007c7e0a1 */
[----:B------:R-:W-:Y:S01]  /*f650*/  BSSY B1, `(.L_x_302) ;  /* 0x0000009000017945 */ /* 0x000fe20003800000 */
[----:B------:R-:W-:Y:S02]  /*f660*/  ISETP.GT.AND P5, PT, R0, 0x10, P0 ;  /* 0x000000100000780c */ /* 0x000fe400007a4270 */
[----:B------:R-:W-:Y:S01]  /*f670*/  FMUL R10, R11, R16 ;  /* 0x000000100b0a7220 */ /* 0x000fe20000400000 */
[----:B------:R-:W-:-:S03]  /*f680*/  IADD3.X R161, R158, R5, R165, P3, P4 ;  /* 0x000000059ea17210 */ /* 0x000fc60001fe84a5 */
[----:B------:R-:W-:-:S05]  /*f690*/  FFMA R10, R31, R2, R10 ;  /* 0x000000021f0a7223 */ /* 0x000fca000000000a */
[----:B------:R-:W-:-:S05]  /*f6a0*/  F2FP.F16.F32.PACK_AB R10, RZ, R10 ;  /* 0x0000000aff0a723e */ /* 0x000fca00000000ff */
[----:B------:R2:W-:Y:S01]  /*f6b0*/  @P2 STG.E.U16 desc[UR36][R160.64+0x12], R10 ;  /* 0x0000120aa0002986 */ /* 0x0005e2000c101524 */
[----:B------:R-:W-:Y:S05]  /*f6c0*/  @!P5 BRA `(.L_x_303) ;  /* 0x000000000004d947 */ /* 0x000fea0003800000 */
[----:B------:R0:W5:Y:S02]  /*f6d0*/  LDG.E.LTC128B.U16 R3, desc[UR36][R6.64+0x20] ;  /* 0x0000202406037981 */ /* 0x000164000c1e1520 */
.L_x_303:
[----:B------:R-:W-:Y:S05]  /*f6e0*/  BSYNC B1 ;  /* 0x0000000000017941 */ /* 0x000fea0003800000 */
.L_x_302:
[----:B-----5:R-:W-:Y:S01]  /*f6f0*/  HADD2.F32 R5, -RZ, R3.H0_H0 ;  /* 0x20000003ff057230 */ /* 0x020fe20000004100 */
        /* <DEDUP_REMOVED lines=8> */
.L_x_305:
[----:B------:R-:W-:Y:S05]  /*f780*/  BSYNC B1 ;  /* 0x0000000000017941 */ /* 0x000fea0003800000 */
.L_x_304:
[----:B0----5:R-:W-:Y:S01]  /*f790*/  HADD2.F32 R5, -RZ, R3.H0_H0 ;  /* 0x20000003ff057230 */ /* 0x021fe20000004100 */
        /* <DEDUP_REMOVED lines=8> */
.L_x_307:
[----:B------:R-:W-:Y:S05]  /*f820*/  BSYNC B1 ;  /* 0x0000000000017941 */ /* 0x000fea0003800000 */
.L_x_306:
[----:B-----5:R-:W-:Y:S01]  /*f830*/  HADD2.F32 R5, -RZ, R3.H0_H0 ;  /* 0x20000003ff057230 */ /* 0x020fe20000004100 */
[----:B------:R-:W-:Y:S01]  /*f840*/  ISETP.GT.AND P2, PT, R0, 0x11, P1 ;  /* 0x000000110000780c */ /* 0x000fe20000f44270 */
[----:B0-----:R-:W-:Y:S01]  /*f850*/  @P3 IMAD.MOV.U32 R4, RZ, RZ, R160 ;  /* 0x000000ffff043224 */ /* 0x001fe200078e00a0 */
[----:B------:R-:W-:Y:S02]  /*f860*/  BSSY B1, `(.L_x_308) ;  /* 0x0000009000017945 */ /* 0x000fe40003800000 */
[----:B------:R-:W-:-:S04]  /*f870*/  FMUL R5, R5, R16 ;  /* 0x0000001005057220 */ /* 0x000fc80000400000 */
[----:B------:R-:W-:-:S05]  /*f880*/  FFMA R5, R34, R2, R5 ;  /* 0x0000000222057223 */ /* 0x000fca0000000005 */
[----:B------:R-:W-:-:S04]  /*f890*/  F2FP.F16.F32.PACK_AB R5, RZ, R5 ;  /* 0x00000005ff05723e */ /* 0x000fc800000000ff */
[----:B--2---:R-:W-:Y:S01]  /*f8a0*/  PRMT R10, R5, 0x7610, R10 ;  /* 0x00007610050a7816 */ /* 0x004fe2000000000a */
[----:B------:R-:W-:-:S05]  /*f8b0*/  @P3 IMAD.MOV.U32 R5, RZ, RZ, R161 ;  /* 0x000000ffff053224 */ /* 0x000fca00078e00a1 */
[----:B------:R0:W-:Y:S01]  /*f8c0*/  @P3 STG.E.U16 desc[UR36][R4.64+0x20], R10 ;  /* 0x0000200a04003986 */ /* 0x0001e2000c101524 */
[----:B------:R-:W-:Y:S05]  /*f8d0*/  @!P2 BRA `(.L_x_309) ;  /* 0x000000000004a947 */ /* 0x000fea0003800000 */
[----:B------:R2:W5:Y:S02]  /*f8e0*/  LDG.E.LTC128B.U16 R3, desc[UR36][R12.64+0x22] ;  /* 0x000022240c037981 */ /* 0x000564000c1e1520 */
.L_x_309:
[----:B------:R-:W-:Y:S05]  /*f8f0*/  BSYNC B1 ;  /* 0x0000000000017941 */ /* 0x000fea0003800000 */
.L_x_308:
[----:B0----5:R-:W-:Y:S01]  /*f900*/  HADD2.F32 R5, -RZ, R3.H0_H0 ;  /* 0x20000003ff057230 */ /* 0x021fe20000004100 */
[----:B------:R-:W-:Y:S01]  /*f910*/  ISETP.GT.AND P3, PT, R0, 0x18, P0 ;  /* 0x000000180000780c */ /* 0x000fe20000764270 */
[----:B------:R-:W-:Y:S03]  /*f920*/  BSSY B1, `(.L_x_310) ;  /* 0x000000a000017945 */ /* 0x000fe60003800000 */
[----:B------:R-:W-:Y:S01]  /*f930*/  FMUL R4, R5, R16 ;  /* 0x0000001005047220 */ /* 0x000fe20000400000 */
[----:B------:R-:W-:-:S03]  /*f940*/  @P2 IMAD.MOV.U32 R5, RZ, RZ, R161 ;  /* 0x000000ffff052224 */ /* 0x000fc600078e00a1 */
[----:B------:R-:W-:-:S05]  /*f950*/  FFMA R4, R35, R2, R4 ;  /* 0x0000000223047223 */ /* 0x000fca0000000004 */
[----:B------:R-:W-:-:S04]  /*f960*/  F2FP.F16.F32.PACK_AB R4, RZ, R4 ;  /* 0x00000004ff04723e */ /* 0x000fc800000000ff */
[----:B------:R-:W-:Y:S02]  /*f970*/  PRMT R10, R4, 0x7610, R10 ;  /* 0x00007610040a7816 */ /* 0x000fe4000000000a */
[----:B------:R-:W-:-:S05]  /*f980*/  @P2 MOV R4, R160 ;  /* 0x000000a000042202 */ /* 0x000fca0000000f00 */
[----:B------:R0:W-:Y:S01]  /*f990*/  @P2 STG.E.U16 desc[UR36][R4.64+0x22], R10 ;  /* 0x0000220a04002986 */ /* 0x0001e2000c101524 */
[----:B------:R-:W-:Y:S05]  /*f9a0*/  @!P3 BRA `(.L_x_311) ;  /* 0x000000000004b947 */ /* 0x000fea0003800000 */
[----:B------:R0:W5:Y:S02]  /*f9b0*/  LDG.E.LTC128B.U16 R3, desc[UR36][R6.64+0x30] ;  /* 0x0000302406037981 */ /* 0x000164000c1e1520 */
.L_x_311:
[----:B------:R-:W-:Y:S05]  /*f9c0*/  BSYNC B1 ;  /* 0x0000000000017941 */ /* 0x000fea0003800000 */
.L_x_310:
        /* <DEDUP_REMOVED lines=9> */
.L_x_313:
[----:B------:R-:W-:Y:S05]  /*fa60*/  BSYNC B1 ;  /* 0x0000000000017941 */ /* 0x000fea0003800000 */
.L_x_312:
        /* <DEDUP_REMOVED lines=9> */
.L_x_315:
[----:B------:R-:W-:Y:S05]  /*fb00*/  BSYNC B1 ;  /* 0x0000000000017941 */ /* 0x000fea0003800000 */
.L_x_314:
[----:B-----5:R-:W-:Y:S01]  /*fb10*/  HADD2.F32 R5, -RZ, R3.H0_H0 ;  /* 0x20000003ff057230 */ /* 0x020fe20000004100 */
[----:B------:R-:W-:Y:S01]  /*fb20*/  ISETP.GT.AND P2, PT, R0, 0x19, P1 ;  /* 0x000000190000780c */ /* 0x000fe20000f44270 */
[----:B0-----:R-:W-:Y:S01]  /*fb30*/  @P3 IMAD.MOV.U32 R4, RZ, RZ, R160 ;  /* 0x000000ffff043224 */ /* 0x001fe200078e00a0 */
[----:B------:R-:W-:Y:S02]  /*fb40*/  BSSY B1, `(.L_x_316) ;  /* 0x0000009000017945 */ /* 0x000fe40003800000 */
[----:B------:R-:W-:-:S04]  /*fb50*/  FMUL R5, R5, R16 ;  /* 0x0000001005057220 */ /* 0x000fc80000400000 */
[----:B------:R-:W-:-:S05]  /*fb60*/  FFMA R5, R38, R2, R5 ;  /* 0x0000000226057223 */ /* 0x000fca0000000005 */
[----:B------:R-:W-:-:S04]  /*fb70*/  F2FP.F16.F32.PACK_AB R5, RZ, R5 ;  /* 0x00000005ff05723e */ /* 0x000fc800000000ff */
[----:B------:R-:W-:Y:S02]  /*fb80*/  PRMT R10, R5, 0x7610, R10 ;  /* 0x00007610050a7816 */ /* 0x000fe4000000000a */
[----:B------:R-:W-:-:S05]  /*fb90*/  @P3 MOV R5, R161 ;  /* 0x000000a100053202 */ /* 0x000fca0000000f00 */
[----:B------:R0:W-:Y:S01]  /*fba0*/  @P3 STG.E.U16 desc[UR36][R4.64+0x30], R10 ;  /* 0x0000300a04003986 */ /* 0x0001e2000c101524 */
[----:B------:R-:W-:Y:S05]  /*fbb0*/  @!P2 BRA `(.L_x_317) ;  /* 0x000000000004a947 */ /* 0x000fea0003800000 */
[----:B------:R0:W5:Y:S02]  /*fbc0*/  LDG.E.LTC128B.U16 R3, desc[UR36][R12.64+0x32] ;  /* 0x000032240c037981 */ /* 0x000164000c1e1520 */
.L_x_317:
[----:B------:R-:W-:Y:S05]  /*fbd0*/  BSYNC B1 ;  /* 0x0000000000017941 */ /* 0x000fea0003800000 */
.L_x_316:
[----:B0----5:R-:W-:Y:S01]  /*fbe0*/  HADD2.F32 R5, -RZ, R3.H0_H0 ;  /* 0x20000003ff057230 */ /* 0x021fe20000004100 */
[----:B------:R-:W-:Y:S01]  /*fbf0*/  ISETP.GT.AND P3, PT, R0, 0x20, P0 ;  /* 0x000000200000780c */ /* 0x000fe20000764270 */
[----:B------:R-:W-:Y:S03]  /*fc00*/  BSSY B1, `(.L_x_318) ;  /* 0x000000a000017945 */ /* 0x000fe60003800000 */
[----:B------:R-:W-:Y:S01]  /*fc10*/  FMUL R4, R5, R16 ;  /* 0x0000001005047220 */ /* 0x000fe20000400000 */
[----:B------:R-:W-:-:S03]  /*fc20*/  @P2 IMAD.MOV.U32 R5, RZ, RZ, R161 ;  /* 0x000000ffff052224 */ /* 0x000fc600078e00a1 */
[----:B------:R-:W-:-:S05]  /*fc30*/  FFMA R4, R39, R2, R4 ;  /* 0x0000000227047223 */ /* 0x000fca0000000004 */
[----:B------:R-:W-:-:S04]  /*fc40*/  F2FP.F16.F32.PACK_AB R4, RZ, R4 ;  /* 0x00000004ff04723e */ /* 0x000fc800000000ff */
[----:B------:R-:W-:Y:S01]  /*fc50*/  PRMT R10, R4, 0x7610, R10 ;  /* 0x00007610040a7816 */ /* 0x000fe2000000000a */
[----:B------:R-:W-:-:S05]  /*fc60*/  @P2 IMAD.MOV.U32 R4, RZ, RZ, R160 ;  /* 0x000000ffff042224 */ /* 0x000fca00078e00a0 */
[----:B------:R0:W-:Y:S01]  /*fc70*/  @P2 STG.E.U16 desc[UR36][R4.64+0x32], R10 ;  /* 0x0000320a04002986 */ /* 0x0001e2000c101524 */
[----:B------:R-:W-:Y:S05]  /*fc80*/  @!P3 BRA `(.L_x_319) ;  /* 0x000000000004b947 */ /* 0x000fea0003800000 */
[----:B------:R0:W5:Y:S02]  /*fc90*/  LDG.E.LTC128B.U16 R3, desc[UR36][R6.64+0x40] ;  /* 0x0000402406037981 */ /* 0x000164000c1e1520 */
.L_x_319:
[----:B------:R-:W-:Y:S05]  /*fca0*/  BSYNC B1 ;  /* 0x0000000000017941 */ /* 0x000fea0003800000 */
.L_x_318:
        /* <DEDUP_REMOVED lines=9> */
.L_x_321:
[----:B------:R-:W-:Y:S05]  /*fd40*/  BSYNC B1 ;  /* 0x0000000000017941 */ /* 0x000fea0003800000 */
.L_x_320:
        /* <DEDUP_REMOVED lines=9> */
.L_x_323:
[----:B------:R-:W-:Y:S05]  /*fde0*/  BSYNC B1 ;  /* 0x0000000000017941 */ /* 0x000fea0003800000 */
.L_x_322:
[----:B-----5:R-:W-:Y:S01]  /*fdf0*/  HADD2.F32 R5, -RZ, R3.H0_H0 ;  /* 0x20000003ff057230 */ /* 0x020fe20000004100 */
[----:B0-----:R-:W-:Y:S01]  /*fe00*/  @P3 MOV R4, R160 ;  /* 0x000000a000043202 */ /* 0x001fe20000000f00 */
[----:B------:R-:W-:Y:S01]  /*fe10*/  BSSY B1, `(.L_x_324) ;  /* 0x000000a000017945 */ /* 0x000fe20003800000 */
[----:B------:R-:W-:Y:S02]  /*fe20*/  ISETP.GT.AND P2, PT, R0, 0x21, P1 ;  /* 0x000000210000780c */ /* 0x000fe40000f44270 */
[----:B------:R-:W-:-:S04]  /*fe30*/  FMUL R5, R5, R16 ;  /* 0x0000001005057220 */ /* 0x000fc80000400000 */
[----:B------:R-:W-:-:S05]  /*fe40*/  FFMA R5, R42, R2, R5 ;  /* 0x000000022a057223 */ /* 0x000fca0000000005 */
[----:B------:R-:W-:-:S04]  /*fe50*/  F2FP.F16.F32.PACK_AB R5, RZ, R5 ;  /* 0x00000005ff05723e */ /* 0x000fc800000000ff */
[----:B------:R-:W-:Y:S01]  /*fe60*/  PRMT R10, R5, 0x7610, R10 ;  /* 0x00007610050a7816 */ /* 0x000fe2000000000a */
[----:B------:R-:W-:-:S05]  /*fe70*/  @P3 IMAD.MOV.U32 R5, RZ, RZ, R161 ;  /* 0x000000ffff053224 */ /* 0x000fca00078e00a1 */
[----:B------:R0:W-:Y:S01]  /*fe80*/  @P3 STG.E.U16 desc[UR36][R4.64+0x40], R10 ;  /* 0x0000400a04003986 */ /* 0x0001e2000c101524 */
[----:B------:R-:W-:Y:S05]  /*fe90*/  @!P2 BRA `(.L_x_325) ;  /* 0x000000000004a947 */ /* 0x000fea0003800000 */
[----:B------:R0:W5:Y:S02]  /*fea0*/  LDG.E.LTC128B.U16 R3, desc[UR36][R12.64+0x42] ;  /* 0x000042240c037981 */ /* 0x000164000c1e1520 */
.L_x_325:
[----:B------:R-:W-:Y:S05]  /*feb0*/  BSYNC B1 ;  /* 0x0000000000017941 */ /* 0x000fea0003800000 */
.L_x_324:
[----:B0----5:R-:W-:Y:S01]  /*fec0*/  HADD2.F32 R5, -RZ, R3.H0_H0 ;  /* 0x20000003ff057230 */ /* 0x021fe20000004100 */
[----:B------:R-:W-:Y:S01]  /*fed0*/  ISETP.GT.AND P3, PT, R0, 0x28, P0 ;  /* 0x000000280000780c */ /* 0x000fe20000764270 */
[----:B------:R-:W-:Y:S03]  /*fee0*/  BSSY B1, `(.L_x_326) ;  /* 0x000000a000017945 */ /* 0x000fe60003800000 */
[----:B------:R-:W-:Y:S01]  /*fef0*/  FMUL R4, R5, R16 ;  /* 0x0000001005047220 */ /* 0x000fe20000400000 */
[----:B------:R-:W-:-:S03]  /*ff00*/  @P2 MOV R5, R161 ;  /* 0x000000a100052202 */ /* 0x000fc60000000f00 */
[----:B------:R-:W-:-:S05]  /*ff10*/  FFMA R4, R43, R2, R4 ;  /* 0x000000022b047223 */ /* 0x000fca0000000004 */
[----:B------:R-:W-:-:S04]  /*ff20*/  F2FP.F16.F32.PACK_AB R4, RZ, R4 ;  /* 0x00000004ff04723e */ /* 0x000fc800000000ff */
[----:B------:R-:W-:Y:S01]  /*ff30*/  PRMT R10, R4, 0x7610, R10 ;  /* 0x00007610040a7816 */ /* 0x000fe2000000000a */
[----:B------:R-:W-:-:S05]  /*ff40*/  @P2 IMAD.MOV.U32 R4, RZ, RZ, R160 ;  /* 0x000000ffff042224 */ /* 0x000fca00078e00a0 */
[----:B------:R0:W-:Y:S01]  /*ff50*/  @P2 STG.E.U16 desc[UR36][R4.64+0x42], R10 ;  /* 0x0000420a04002986 */ /* 0x0001e2000c101524 */
[----:B------:R-:W-:Y:S05]  /*ff60*/  @!P3 BRA `(.L_x_327) ;  /* 0x000000000004b947 */ /* 0x000fea0003800000 */
[----:B------:R0:W5:Y:S02]  /*ff70*/  LDG.E.LTC128B.U16 R3, desc[UR36][R6.64+0x50] ;  /* 0x0000502406037981 */ /* 0x000164000c1e1520 */
.L_x_327:
[----:B------:R-:W-:Y:S05]  /*ff80*/  BSYNC B1 ;  /* 0x0000000000017941 */ /* 0x000fea0003800000 */
.L_x_326:
        /* <DEDUP_REMOVED lines=9> */
.L_x_329:
[----:B------:R-:W-:Y:S05]  /*10020*/  BSYNC B1 ;  /* 0x0000000000017941 */ /* 0x000fea0003800000 */
.L_x_328:
        /* <DEDUP_REMOVED lines=9> */
.L_x_331:
[----:B------:R-:W-:Y:S05]  /*100c0*/  BSYNC B1 ;  /* 0x0000000000017941 */ /* 0x000fea0003800000 */
.L_x_330:
[----:B-----5:R-:W-:Y:S01]  /*100d0*/  HADD2.F32 R5, -RZ, R3.H0_H0 ;  /* 0x20000003ff057230 */ /* 0x020fe20000004100 */
[----:B------:R-:W-:Y:S01]  /*100e0*/  ISETP.GT.AND P2, PT, R0, 0x29, P1 ;  /* 0x000000290000780c */ /* 0x000fe20000f44270 */
[----:B0-----:R-:W-:Y:S01]  /*100f0*/  @P3 IMAD.MOV.U32 R4, RZ, RZ, R160 ;  /* 0x000000ffff043224 */ /* 0x001fe200078e00a0 */
[----:B------:R-:W-:Y:S02]  /*10100*/  BSSY B1, `(.L_x_332) ;  /* 0x0000009000017945 */ /* 0x000fe40003800000 */
        /* <DEDUP_REMOVED lines=8> */
.L_x_333:
[----:B------:R-:W-:Y:S05]  /*10190*/  BSYNC B1 ;  /* 0x0000000000017941 */ /* 0x000fea0003800000 */
.L_x_332:
        /* <DEDUP_REMOVED lines=12> */
.L_x_335:
[----:B------:R-:W-:Y:S05]  /*10260*/  BSYNC B1 ;  /* 0x0000000000017941 */ /* 0x000fea0003800000 */
.L_x_334:
        /* <DEDUP_REMOVED lines=9> */
.L_x_337:
[----:B------:R-:W-:Y:S05]  /*10300*/  BSYNC B1 ;  /* 0x0000000000017941 */ /* 0x000fea0003800000 */
.L_x_336:
        /* <DEDUP_REMOVED lines=9> */
.L_x_339:
[----:B------:R-:W-:Y:S05]  /*103a0*/  BSYNC B1 ;  /* 0x0000000000017941 */ /* 0x000fea0003800000 */
.L_x_338:
        /* <DEDUP_REMOVED lines=12> */
.L_x_341:
[----:B------:R-:W-:Y:S05]  /*10470*/  BSYNC B1 ;  /* 0x0000000000017941 */ /* 0x000fea0003800000 */
.L_x_340:
        /* <DEDUP_REMOVED lines=12> */
.L_x_343:
[----:B------:R-:W-:Y:S05]  /*10540*/  BSYNC B1 ;  /* 0x0000000000017941 */ /* 0x000fea0003800000 */
.L_x_342:
        /* <DEDUP_REMOVED lines=9> */
.L_x_345:
[----:B------:R-:W-:Y:S05]  /*105e0*/  BSYNC B1 ;  /* 0x0000000000017941 */ /* 0x000fea0003800000 */
.L_x_344:
        /* <DEDUP_REMOVED lines=9> */
.L_x_347:
[----:B------:R-:W-:Y:S05]  /*10680*/  BSYNC B1 ;  /* 0x0000000000017941 */ /* 0x000fea0003800000 */
.L_x_346:
        /* <DEDUP_REMOVED lines=12> */
.L_x_349:
[----:B------:R-:W-:Y:S05]  /*10750*/  BSYNC B1 ;  /* 0x0000000000017941 */ /* 0x000fea0003800000 */
.L_x_348:
        /* <DEDUP_REMOVED lines=12> */
.L_x_351:
[----:B------:R-:W-:Y:S05]  /*10820*/  BSYNC B1 ;  /* 0x0000000000017941 */ /* 0x000fea0003800000 */
.L_x_350:
        /* <DEDUP_REMOVED lines=9> */
.L_x_353:
[----:B------:R-:W-:Y:S05]  /*108c0*/  BSYNC B1 ;  /* 0x0000000000017941 */ /* 0x000fea0003800000 */
.L_x_352:
        /* <DEDUP_REMOVED lines=9> */
.L_x_355:
[----:B------:R-:W-:Y:S05]  /*10960*/  BSYNC B1 ;  /* 0x0000000000017941 */ /* 0x000fea0003800000 */
.L_x_354:
        /* <DEDUP_REMOVED lines=12> */
.L_x_357:
[----:B------:R-:W-:Y:S05]  /*10a30*/  BSYNC B1 ;  /* 0x0000000000017941 */ /* 0x000fea0003800000 */
.L_x_356:
        /* <DEDUP_REMOVED lines=12> */
.L_x_359:
[----:B------:R-:W-:Y:S05]  /*10b00*/  BSYNC B1 ;  /* 0x0000000000017941 */ /* 0x000fea0003800000 */
.L_x_358:
        /* <DEDUP_REMOVED lines=9> */
.L_x_361:
[----:B------:R-:W-:Y:S05]  /*10ba0*/  BSYNC B1 ;  /* 0x0000000000017941 */ /* 0x000fea0003800000 */
.L_x_360:
        /* <DEDUP_REMOVED lines=9> */
.L_x_363:
[----:B------:R-:W-:Y:S05]  /*10c40*/  BSYNC B1 ;  /* 0x0000000000017941 */ /* 0x000fea0003800000 */
.L_x_362:
        /* <DEDUP_REMOVED lines=12> */
.L_x_365:
[----:B------:R-:W-:Y:S05]  /*10d10*/  BSYNC B1 ;  /* 0x0000000000017941 */ /* 0x000fea0003800000 */
.L_x_364:
        /* <DEDUP_REMOVED lines=12> */
.L_x_367:
[----:B------:R-:W-:Y:S05]  /*10de0*/  BSYNC B1 ;  /* 0x0000000000017941 */ /* 0x000fea0003800000 */
.L_x_366:
        /* <DEDUP_REMOVED lines=9> */
.L_x_369:
[----:B------:R-:W-:Y:S05]  /*10e80*/  BSYNC B1 ;  /* 0x0000000000017941 */ /* 0x000fea0003800000 */
.L_x_368:
        /* <DEDUP_REMOVED lines=9> */
.L_x_371:
[----:B------:R-:W-:Y:S05]  /*10f20*/  BSYNC B1 ;  /* 0x0000000000017941 */ /* 0x000fea0003800000 */
.L_x_370:
        /* <DEDUP_REMOVED lines=12> */
.L_x_373:
[----:B------:R-:W-:Y:S05]  /*10ff0*/  BSYNC B1 ;  /* 0x0000000000017941 */ /* 0x000fea0003800000 */
.L_x_372:
        /* <DEDUP_REMOVED lines=12> */
.L_x_375:
[----:B------:R-:W-:Y:S05]  /*110c0*/  BSYNC B1 ;  /* 0x0000000000017941 */ /* 0x000fea0003800000 */
.L_x_374:
        /* <DEDUP_REMOVED lines=9> */
.L_x_377:
[----:B------:R-:W-:Y:S05]  /*11160*/  BSYNC B1 ;  /* 0x0000000000017941 */ /* 0x000fea0003800000 */
.L_x_376:
        /* <DEDUP_REMOVED lines=9> */
.L_x_379:
[----:B------:R-:W-:Y:S05]  /*11200*/  BSYNC B1 ;  /* 0x0000000000017941 */ /* 0x000fea0003800000 */
.L_x_378:
        /* <DEDUP_REMOVED lines=12> */
.L_x_381:
[----:B------:R-:W-:Y:S05]  /*112d0*/  BSYNC B1 ;  /* 0x0000000000017941 */ /* 0x000fea0003800000 */
.L_x_380:
        /* <DEDUP_REMOVED lines=12> */
.L_x_383:
[----:B------:R-:W-:Y:S05]  /*113a0*/  BSYNC B1 ;  /* 0x0000000000017941 */ /* 0x000fea0003800000 */
.L_x_382:
        /* <DEDUP_REMOVED lines=9> */
.L_x_385:
[----:B------:R-:W-:Y:S05]  /*11440*/  BSYNC B1 ;  /* 0x0000000000017941 */ /* 0x000fea0003800000 */
.L_x_384:
        /* <DEDUP_REMOVED lines=9> */
.L_x_387:
[----:B------:R-:W-:Y:S05]  /*114e0*/  BSYNC B1 ;  /* 0x0000000000017941 */ /* 0x000fea0003800000 */
.L_x_386:
        /* <DEDUP_REMOVED lines=12> */
.L_x_389:
[----:B------:R-:W-:Y:S05]  /*115b0*/  BSYNC B1 ;  /* 0x0000000000017941 */ /* 0x000fea0003800000 */
.L_x_388:
        /* <DEDUP_REMOVED lines=12> */
.L_x_391:
[----:B------:R-:W-:Y:S05]  /*11680*/  BSYNC B1 ;  /* 0x0000000000017941 */ /* 0x000fea0003800000 */
.L_x_390:
        /* <DEDUP_REMOVED lines=9> */
.L_x_393:
[----:B------:R-:W-:Y:S05]  /*11720*/  BSYNC B1 ;  /* 0x0000000000017941 */ /* 0x000fea0003800000 */
.L_x_392:
        /* <DEDUP_REMOVED lines=9> */
.L_x_395:
[----:B------:R-:W-:Y:S05]  /*117c0*/  BSYNC B1 ;  /* 0x0000000000017941 */ /* 0x000fea0003800000 */
.L_x_394:
        /* <DEDUP_REMOVED lines=12> */
.L_x_397:
[----:B------:R-:W-:Y:S05]  /*11890*/  BSYNC B1 ;  /* 0x0000000000017941 */ /* 0x000fea0003800000 */
.L_x_396:
        /* <DEDUP_REMOVED lines=12> */
.L_x_399:
[----:B------:R-:W-:Y:S05]  /*11960*/  BSYNC B1 ;  /* 0x0000000000017941 */ /* 0x000fea0003800000 */
.L_x_398:
        /* <DEDUP_REMOVED lines=9> */
.L_x_401:
[----:B------:R-:W-:Y:S05]  /*11a00*/  BSYNC B1 ;  /* 0x0000000000017941 */ /* 0x000fea0003800000 */
.L_x_400:
        /* <DEDUP_REMOVED lines=9> */
.L_x_403:
[----:B------:R-:W-:Y:S05]  /*11aa0*/  BSYNC B1 ;  /* 0x0000000000017941 */ /* 0x000fea0003800000 */
.L_x_402:
        /* <DEDUP_REMOVED lines=12> */
.L_x_405:
[----:B------:R-:W-:Y:S05]  /*11b70*/  BSYNC B1 ;  /* 0x0000000000017941 */ /* 0x000fea0003800000 */
.L_x_404:
        /* <DEDUP_REMOVED lines=12> */
.L_x_407:
[----:B------:R-:W-:Y:S05]  /*11c40*/  BSYNC B1 ;  /* 0x0000000000017941 */ /* 0x000fea0003800000 */
.L_x_406:
        /* <DEDUP_REMOVED lines=9> */
.L_x_409:
[----:B------:R-:W-:Y:S05]  /*11ce0*/  BSYNC B1 ;  /* 0x0000000000017941 */ /* 0x000fea0003800000 */
.L_x_408:
        /* <DEDUP_REMOVED lines=9> */
.L_x_411:
[----:B------:R-:W-:Y:S05]  /*11d80*/  BSYNC B1 ;  /* 0x0000000000017941 */ /* 0x000fea0003800000 */
.L_x_410:
        /* <DEDUP_REMOVED lines=12> */
.L_x_413:
[----:B------:R-:W-:Y:S05]  /*11e50*/  BSYNC B1 ;  /* 0x0000000000017941 */ /* 0x000fea0003800000 */
.L_x_412:
        /* <DEDUP_REMOVED lines=12> */
.L_x_415:
[----:B------:R-:W-:Y:S05]  /*11f20*/  BSYNC B1 ;  /* 0x0000000000017941 */ /* 0x000fea0003800000 */
.L_x_414:
        /* <DEDUP_REMOVED lines=9> */
.L_x_417:
[----:B------:R-:W-:Y:S05]  /*11fc0*/  BSYNC B1 ;  /* 0x0000000000017941 */ /* 0x000fea0003800000 */
.L_x_416:
        /* <DEDUP_REMOVED lines=9> */
.L_x_419:
[----:B------:R-:W-:Y:S05]  /*12060*/  BSYNC B1 ;  /* 0x0000000000017941 */ /* 0x000fea0003800000 */
.L_x_418:
        /* <DEDUP_REMOVED lines=12> */
.L_x_421:
[----:B------:R-:W-:Y:S05]  /*12130*/  BSYNC B1 ;  /* 0x0000000000017941 */ /* 0x000fea0003800000 */
.L_x_420:
        /* <DEDUP_REMOVED lines=12> */
.L_x_423:
[----:B------:R-:W-:Y:S05]  /*12200*/  BSYNC B1 ;  /* 0x0000000000017941 */ /* 0x000fea0003800000 */
.L_x_422:
        /* <DEDUP_REMOVED lines=9> */
.L_x_425:
[----:B------:R-:W-:Y:S05]  /*122a0*/  BSYNC B1 ;  /* 0x0000000000017941 */ /* 0x000fea0003800000 */
.L_x_424:
        /* <DEDUP_REMOVED lines=9> */
.L_x_427:
[----:B------:R-:W-:Y:S05]  /*12340*/  BSYNC B1 ;  /* 0x0000000000017941 */ /* 0x000fea0003800000 */
.L_x_426:
        /* <DEDUP_REMOVED lines=12> */
.L_x_429:
[----:B------:R-:W-:Y:S05]  /*12410*/  BSYNC B1 ;  /* 0x0000000000017941 */ /* 0x000fea0003800000 */
.L_x_428:
        /* <DEDUP_REMOVED lines=12> */
.L_x_431:
[----:B------:R-:W-:Y:S05]  /*124e0*/  BSYNC B1 ;  /* 0x0000000000017941 */ /* 0x000fea0003800000 */
.L_x_430:
        /* <DEDUP_REMOVED lines=9> */
.L_x_433:
[----:B------:R-:W-:Y:S05]  /*12580*/  BSYNC B1 ;  /* 0x0000000000017941 */ /* 0x000fea0003800000 */
.L_x_432:
        /* <DEDUP_REMOVED lines=9> */
.L_x_435:
[----:B------:R-:W-:Y:S05]  /*12620*/  BSYNC B1 ;  /* 0x0000000000017941 */ /* 0x000fea0003800000 */
.L_x_434:
        /* <DEDUP_REMOVED lines=12> */
.L_x_437:
[----:B------:R-:W-:Y:S05]  /*126f0*/  BSYNC B1 ;  /* 0x0000000000017941 */ /* 0x000fea0003800000 */
.L_x_436:
        /* <DEDUP_REMOVED lines=12> */
.L_x_439:
[----:B------:R-:W-:Y:S05]  /*127c0*/  BSYNC B1 ;  /* 0x0000000000017941 */ /* 0x000fea0003800000 */
.L_x_438:
        /* <DEDUP_REMOVED lines=9> */
.L_x_441:
[----:B------:R-:W-:Y:S05]  /*12860*/  BSYNC B1 ;  /* 0x0000000000017941 */ /* 0x000fea0003800000 */
.L_x_440:
        /* <DEDUP_REMOVED lines=9> */
.L_x_443:
[----:B------:R-:W-:Y:S05]  /*12900*/  BSYNC B1 ;  /* 0x0000000000017941 */ /* 0x000fea0003800000 */
.L_x_442:
        /* <DEDUP_REMOVED lines=12> */
.L_x_445:
[----:B------:R-:W-:Y:S05]  /*129d0*/  BSYNC B1 ;  /* 0x0000000000017941 */ /* 0x000fea0003800000 */
.L_x_444:
        /* <DEDUP_REMOVED lines=12> */
.L_x_447:
[----:B------:R-:W-:Y:S05]  /*12aa0*/  BSYNC B1 ;  /* 0x0000000000017941 */ /* 0x000fea0003800000 */
.L_x_446:
        /* <DEDUP_REMOVED lines=9> */
.L_x_449:
[----:B------:R-:W-:Y:S05]  /*12b40*/  BSYNC B1 ;  /* 0x0000000000017941 */ /* 0x000fea0003800000 */
.L_x_448:
        /* <DEDUP_REMOVED lines=9> */
.L_x_451:
[----:B------:R-:W-:Y:S05]  /*12be0*/  BSYNC B1 ;  /* 0x0000000000017941 */ /* 0x000fea0003800000 */
.L_x_450:
        /* <DEDUP_REMOVED lines=12> */
.L_x_453:
[----:B------:R-:W-:Y:S05]  /*12cb0*/  BSYNC B1 ;  /* 0x0000000000017941 */ /* 0x000fea0003800000 */
.L_x_452:
        /* <DEDUP_REMOVED lines=12> */
.L_x_455:
[----:B------:R-:W-:Y:S05]  /*12d80*/  BSYNC B1 ;  /* 0x0000000000017941 */ /* 0x000fea0003800000 */
.L_x_454:
        /* <DEDUP_REMOVED lines=9> */
.L_x_457:
[----:B------:R-:W-:Y:S05]  /*12e20*/  BSYNC B1 ;  /* 0x0000000000017941 */ /* 0x000fea0003800000 */
.L_x_456:
        /* <DEDUP_REMOVED lines=9> */
.L_x_459:
[----:B------:R-:W-:Y:S05]  /*12ec0*/  BSYNC B1 ;  /* 0x0000000000017941 */ /* 0x000fea0003800000 */
.L_x_458:
        /* <DEDUP_REMOVED lines=12> */
.L_x_461:
[----:B------:R-:W-:Y:S05]  /*12f90*/  BSYNC B1 ;  /* 0x0000000000017941 */ /* 0x000fea0003800000 */
.L_x_460:
        /* <DEDUP_REMOVED lines=12> */
.L_x_463:
[----:B------:R-:W-:Y:S05]  /*13060*/  BSYNC B1 ;  /* 0x0000000000017941 */ /* 0x000fea0003800000 */
.L_x_462:
        /* <DEDUP_REMOVED lines=9> */
.L_x_465:
[----:B------:R-:W-:Y:S05]  /*13100*/  BSYNC B1 ;  /* 0x0000000000017941 */ /* 0x000fea0003800000 */
.L_x_464:
        /* <DEDUP_REMOVED lines=9> */
.L_x_467:
[----:B------:R-:W-:Y:S05]  /*131a0*/  BSYNC B1 ;  /* 0x0000000000017941 */ /* 0x000fea0003800000 */
.L_x_466:
        /* <DEDUP_REMOVED lines=12> */
.L_x_469:
[----:B------:R-:W-:Y:S05]  /*13270*/  BSYNC B1 ;  /* 0x0000000000017941 */ /* 0x000fea0003800000 */
.L_x_468:
        /* <DEDUP_REMOVED lines=12> */
.L_x_471:
[----:B------:R-:W-:Y:S05]  /*13340*/  BSYNC B1 ;  /* 0x0000000000017941 */ /* 0x000fea0003800000 */
.L_x_470:
        /* <DEDUP_REMOVED lines=9> */
.L_x_473:
[----:B------:R-:W-:Y:S05]  /*133e0*/  BSYNC B1 ;  /* 0x0000000000017941 */ /* 0x000fea0003800000 */
.L_x_472:
        /* <DEDUP_REMOVED lines=9> */
.L_x_475:
[----:B------:R-:W-:Y:S05]  /*13480*/  BSYNC B1 ;  /* 0x0000000000017941 */ /* 0x000fea0003800000 */
.L_x_474:
        /* <DEDUP_REMOVED lines=12> */
.L_x_477:
[----:B------:R-:W-:Y:S05]  /*13550*/  BSYNC B1 ;  /* 0x0000000000017941 */ /* 0x000fea0003800000 */
.L_x_476:
        /* <DEDUP_REMOVED lines=12> */
.L_x_479:
[----:B------:R-:W-:Y:S05]  /*13620*/  BSYNC B1 ;  /* 0x0000000000017941 */ /* 0x000fea0003800000 */
.L_x_478:
        /* <DEDUP_REMOVED lines=9> */
.L_x_481:
[----:B------:R-:W-:Y:S05]  /*136c0*/  BSYNC B1 ;  /* 0x0000000000017941 */ /* 0x000fea0003800000 */
.L_x_480:
        /* <DEDUP_REMOVED lines=9> */
.L_x_483:
[----:B------:R-:W-:Y:S05]  /*13760*/  BSYNC B1 ;  /* 0x0000000000017941 */ /* 0x000fea0003800000 */
.L_x_482:
        /* <DEDUP_REMOVED lines=12> */
.L_x_485:
[----:B------:R-:W-:Y:S05]  /*13830*/  BSYNC B1 ;  /* 0x0000000000017941 */ /* 0x000fea0003800000 */
.L_x_484:
        /* <DEDUP_REMOVED lines=12> */
.L_x_487:
[----:B------:R-:W-:Y:S05]  /*13900*/  BSYNC B1 ;  /* 0x0000000000017941 */ /* 0x000fea0003800000 */
.L_x_486:
        /* <DEDUP_REMOVED lines=9> */
.L_x_489:
[----:B------:R-:W-:Y:S05]  /*139a0*/  BSYNC B1 ;  /* 0x0000000000017941 */ /* 0x000fea0003800000 */
.L_x_488:
        /* <DEDUP_REMOVED lines=9> */
.L_x_491:
[----:B------:R-:W-:Y:S05]  /*13a40*/  BSYNC B1 ;  /* 0x0000000000017941 */ /* 0x000fea0003800000 */
.L_x_490:
        /* <DEDUP_REMOVED lines=12> */
.L_x_493:
[----:B------:R-:W-:Y:S05]  /*13b10*/  BSYNC B1 ;  /* 0x0000000000017941 */ /* 0x000fea0003800000 */
.L_x_492:
        /* <DEDUP_REMOVED lines=12> */
.L_x_495:
[----:B------:R-:W-:Y:S05]  /*13be0*/  BSYNC B1 ;  /* 0x0000000000017941 */ /* 0x000fea0003800000 */
.L_x_494:
        /* <DEDUP_REMOVED lines=9> */
.L_x_497:
[----:B------:R-:W-:Y:S05]  /*13c80*/  BSYNC B1 ;  /* 0x0000000000017941 */ /* 0x000fea0003800000 */
.L_x_496:
        /* <DEDUP_REMOVED lines=9> */
.L_x_499:
[----:B------:R-:W-:Y:S05]  /*13d20*/  BSYNC B1 ;  /* 0x0000000000017941 */ /* 0x000fea0003800000 */
.L_x_498:
        /* <DEDUP_REMOVED lines=12> */
.L_x_501:
[----:B------:R-:W-:Y:S05]  /*13df0*/  BSYNC B1 ;  /* 0x0000000000017941 */ /* 0x000fea0003800000 */
.L_x_500:
        /* <DEDUP_REMOVED lines=12> */
.L_x_503:
[----:B------:R-:W-:Y:S05]  /*13ec0*/  BSYNC B1 ;  /* 0x0000000000017941 */ /* 0x000fea0003800000 */
.L_x_502:
        /* <DEDUP_REMOVED lines=9> */
.L_x_505:
[----:B------:R-:W-:Y:S05]  /*13f60*/  BSYNC B1 ;  /* 0x0000000000017941 */ /* 0x000fea0003800000 */
.L_x_504:
        /* <DEDUP_REMOVED lines=9> */
.L_x_507:
[----:B------:R-:W-:Y:S05]  /*14000*/  BSYNC B1 ;  /* 0x0000000000017941 */ /* 0x000fea0003800000 */
.L_x_506:
        /* <DEDUP_REMOVED lines=12> */
.L_x_509:
[----:B------:R-:W-:Y:S05]  /*140d0*/  BSYNC B1 ;  /* 0x0000000000017941 */ /* 0x000fea0003800000 */
.L_x_508:
        /* <DEDUP_REMOVED lines=12> */
.L_x_511:
[----:B------:R-:W-:Y:S05]  /*141a0*/  BSYNC B1 ;  /* 0x0000000000017941 */ /* 0x000fea0003800000 */
.L_x_510:
        /* <DEDUP_REMOVED lines=9> */
.L_x_513:
[----:B------:R-:W-:Y:S05]  /*14240*/  BSYNC B1 ;  /* 0x0000000000017941 */ /* 0x000fea0003800000 */
.L_x_512:
        /* <DEDUP_REMOVED lines=9> */
.L_x_515:
[----:B------:R-:W-:Y:S05]  /*142e0*/  BSYNC B1 ;  /* 0x0000000000017941 */ /* 0x000fea0003800000 */
.L_x_514:
        /* <DEDUP_REMOVED lines=12> */
.L_x_517:
[----:B------:R-:W-:Y:S05]  /*143b0*/  BSYNC B1 ;  /* 0x0000000000017941 */ /* 0x000fea0003800000 */
.L_x_516:
        /* <DEDUP_REMOVED lines=12> */
.L_x_519:
[----:B------:R-:W-:Y:S05]  /*14480*/  BSYNC B1 ;  /* 0x0000000000017941 */ /* 0x000fea0003800000 */
.L_x_518:
        /* <DEDUP_REMOVED lines=9> */
.L_x_521:
[----:B------:R-:W-:Y:S05]  /*14520*/  BSYNC B1 ;  /* 0x0000000000017941 */ /* 0x000fea0003800000 */
.L_x_520:
        /* <DEDUP_REMOVED lines=9> */
.L_x_523:
[----:B------:R-:W-:Y:S05]  /*145c0*/  BSYNC B1 ;  /* 0x0000000000017941 */ /* 0x000fea0003800000 */
.L_x_522:
        /* <DEDUP_REMOVED lines=12> */
.L_x_525:
[----:B------:R-:W-:Y:S05]  /*14690*/  BSYNC B1 ;  /* 0x0000000000017941 */ /* 0x000fea0003800000 */
.L_x_524:
        /* <DEDUP_REMOVED lines=12> */
.L_x_527:
[----:B------:R-:W-:Y:S05]  /*14760*/  BSYNC B1 ;  /* 0x0000000000017941 */ /* 0x000fea0003800000 */
.L_x_526:
        /* <DEDUP_REMOVED lines=9> */
.L_x_529:
[----:B------:R-:W-:Y:S05]  /*14800*/  BSYNC B1 ;  /* 0x0000000000017941 */ /* 0x000fea0003800000 */
.L_x_528:
        /* <DEDUP_REMOVED lines=9> */
.L_x_531:
[----:B------:R-:W-:Y:S05]  /*148a0*/  BSYNC B1 ;  /* 0x0000000000017941 */ /* 0x000fea0003800000 */
.L_x_530:
        /* <DEDUP_REMOVED lines=12> */
.L_x_533:
[----:B------:R-:W-:Y:S05]  /*14970*/  BSYNC B1 ;  /* 0x0000000000017941 */ /* 0x000fea0003800000 */
.L_x_532:
        /* <DEDUP_REMOVED lines=12> */
.L_x_535:
[----:B------:R-:W-:Y:S05]  /*14a40*/  BSYNC B1 ;  /* 0x0000000000017941 */ /* 0x000fea0003800000 */
.L_x_534:
        /* <DEDUP_REMOVED lines=9> */
.L_x_537:
[----:B------:R-:W-:Y:S05]  /*14ae0*/  BSYNC B1 ;  /* 0x0000000000017941 */ /* 0x000fea0003800000 */
.L_x_536:
        /* <DEDUP_REMOVED lines=9> */
.L_x_539:
[----:B------:R-:W-:Y:S05]  /*14b80*/  BSYNC B1 ;  /* 0x0000000000017941 */ /* 0x000fea0003800000 */
.L_x_538:
[----:B-----5:R-:W-:Y:S01]  /*14b90*/  HADD2.F32 R5, -RZ, R3.H0_H0 ;  /* 0x20000003ff057230 */ /* 0x020fe20000004100 */
[----:B0-----:R-:W-:Y:S01]  /*14ba0*/  @P2 MOV R4, R160 ;  /* 0x000000a000042202 */ /* 0x001fe20000000f00 */
[----:B------:R-:W-:Y:S01]  /*14bb0*/  BSSY B1, `(.L_x_540) ;  /* 0x000000a000017945 */ /* 0x000fe20003800000 */
[----:B------:R-:W-:Y:S02]  /*14bc0*/  ISETP.GT.AND P1, PT, R0, 0xf9, P1 ;  /* 0x000000f90000780c */ /* 0x000fe40000f24270 */
[----:B------:R-:W-:-:S04]  /*14bd0*/  FMUL R5, R5, R16 ;  /* 0x0000001005057220 */ /* 0x000fc80000400000 */
[----:B------:R-:W-:-:S05]  /*14be0*/  FFMA R5, R150, R2, R5 ;  /* 0x0000000296057223 */ /* 0x000fca0000000005 */
[----:B------:R-:W-:-:S04]  /*14bf0*/  F2FP.F16.F32.PACK_AB R5, RZ, R5 ;  /* 0x00000005ff05723e */ /* 0x000fc800000000ff */
[----:B-1--4-:R-:W-:Y:S01]  /*14c00*/  PRMT R6, R5, 0x7610, R6 ;  /* 0x0000761005067816 */ /* 0x012fe20000000006 */
[----:B------:R-:W-:-:S05]  /*14c10*/  @P2 IMAD.MOV.U32 R5, RZ, RZ, R161 ;  /* 0x000000ffff052224 */ /* 0x000fca00078e00a1 */
[----:B------:R0:W-:Y:S01]  /*14c20*/  @P2 STG.E.U16 desc[UR36][R4.64+0x1f0], R6 ;  /* 0x0001f00604002986 */ /* 0x0001e2000c101524 */
[----:B------:R-:W-:Y:S05]  /*14c30*/  @!P1 BRA `(.L_x_541) ;  /* 0x0000000000049947 */ /* 0x000fea0003800000 */
[----:B------:R1:W5:Y:S02]  /*14c40*/  LDG.E.LTC128B.U16 R3, desc[UR36][R12.64+0x1f2] ;  /* 0x0001f2240c037981 */ /* 0x000364000c1e1520 */
.L_x_541:
[----:B------:R-:W-:Y:S05]  /*14c50*/  BSYNC B1 ;  /* 0x0000000000017941 */ /* 0x000fea0003800000 */
.L_x_540:
[----:B------:R-:W-:Y:S05]  /*14c60*/  @!P1 BRA `(.L_x_542) ;  /* 0x0000004c00b09947 */ /* 0x000fea0003800000 */
[----:B-----5:R-:W-:-:S05]  /*14c70*/  HADD2.F32 R3, -RZ, R3.H0_H0 ;  /* 0x20000003ff037230 */ /* 0x020fca0000004100 */
[----:B------:R-:W-:-:S04]  /*14c80*/  FMUL R0, R3, R16 ;  /* 0x0000001003007220 */ /* 0x000fc80000400000 */
[----:B------:R-:W-:-:S05]  /*14c90*/  FFMA R0, R151, R2, R0 ;  /* 0x0000000297007223 */ /* 0x000fca0000000000 */
[----:B------:R-:W-:-:S05]  /*14ca0*/  F2FP.F16.F32.PACK_AB R0, RZ, R0 ;  /* 0x00000000ff00723e */ /* 0x000fca00000000ff */
[----:B------:R4:W-:Y:S01]  /*14cb0*/  STG.E.U16 desc[UR36][R160.64+0x1f2], R0 ;  /* 0x0001f200a0007986 */ /* 0x0009e2000c101524 */
[----:B------:R-:W-:Y:S05]  /*14cc0*/  BRA `(.L_x_542) ;  /* 0x0000004c00987947 */ /* 0x000fea0003800000 */
.L_x_35:
[----:B------:R-:W2:Y:S01]  /*14cd0*/  LDL.LU R3, [R1] ;  /* 0x0000000001037983 */ /* 0x000ea20000300800 */
[----:B------:R-:W-:-:S03]  /*14ce0*/  ULDC.64 UR4, c[0x0][0x5c0] ;  /* 0x0001700000047ab9 */ /* 0x000fc60000000a00 */
[----:B------:R-:W3:Y:S04]  /*14cf0*/  LDL.LU R9, [R1+0x60] ;  /* 0x0000600001097983 */ /* 0x000ee80000300800 */
[----:B------:R-:W4:Y:S04]  /*14d00*/  LDL.LU R11, [R1+0x8c] ;  /* 0x00008c00010b7983 */ /* 0x000f280000300800 */
[----:B------:R-:W5:Y:S04]  /*14d10*/  LDL.LU R12, [R1+0x90] ;  /* 0x00009000010c7983 */ /* 0x000f680000300800 */
        /* <DEDUP_REMOVED lines=74> */
[----:B------:R-:W5:Y:S01]  /*151c0*/  LDL.LU R161, [R1+0x1cc] ;  /* 0x0001cc0001a17983 */ /* 0x000f620000300800 */
[----:B--2---:R-:W-:-:S03]  /*151d0*/  FMUL R3, R3, R2 ;  /* 0x0000000203037220 */ /* 0x004fc60000400000 */
[----:B------:R-:W2:Y:S01]  /*151e0*/  LDL.LU R160, [R1+0x1d0] ;  /* 0x0001d00001a07983 */ /* 0x000ea20000300800 */
[----:B------:R-:W-:-:S03]  /*151f0*/  LEA R4, P0, R6, UR4, 0x1 ;  /* 0x0000000406047c11 */ /* 0x000fc6000f8008ff */
[----:B------:R-:W2:Y:S04]  /*15200*/  LDL.LU R159, [R1+0x1d4] ;  /* 0x0001d400019f7983 */ /* 0x000ea80000300800 */
[----:B------:R-:W2:Y:S04]  /*15210*/  LDL.LU R158, [R1+0x1d8] ;  /* 0x0001d800019e7983 */ /* 0x000ea80000300800 */
[----:B------:R-:W2:Y:S04]  /*15220*/  LDL.LU R157, [R1+0x1dc] ;  /* 0x0001dc00019d7983 */ /* 0x000ea80000300800 */
[----:B------:R-:W2:Y:S01]  /*15230*/  LDL.LU R156, [R1+0x1e0] ;  /* 0x0001e000019c7983 */ /* 0x000ea20000300800 */
[----:B------:R-:W-:-:S03]  /*15240*/  LEA.HI.X R5, R6, UR5, R10, 0x1, P0 ;  /* 0x0000000506057c11 */ /* 0x000fc600080f0c0a */
[----:B------:R-:W2:Y:S01]  /*15250*/  LDL.LU R155, [R1+0x1e4] ;  /* 0x0001e400019b7983 */ /* 0x000ea20000300800 */
[----:B------:R-:W-:-:S03]  /*15260*/  F2FP.F16.F32.PACK_AB R3, RZ, R3 ;  /* 0x00000003ff03723e */ /* 0x000fc600000000ff */
[----:B------:R-:W2:Y:S04]  /*15270*/  LDL.LU R154, [R1+0x1e8] ;  /* 0x0001e800019a7983 */ /* 0x000ea80000300800 */
[----:B------:R-:W2:Y:S04]  /*15280*/  LDL.LU R23, [R1+0x1ec] ;  /* 0x0001ec0001177983 */ /* 0x000ea80000300800 */
[----:B------:R-:W2:Y:S04]  /*15290*/  LDL.LU R22, [R1+0x1f0] ;  /* 0x0001f00001167983 */ /* 0x000ea80000300800 */
[----:B------:R-:W2:Y:S04]  /*152a0*/  LDL.LU R21, [R1+0x1f4] ;  /* 0x0001f40001157983 */ /* 0x000ea80000300800 */
[----:B------:R-:W2:Y:S04]  /*152b0*/  LDL.LU R20, [R1+0x1f8] ;  /* 0x0001f80001147983 */ /* 0x000ea80000300800 */
[----:B------:R-:W2:Y:S04]  /*152c0*/  LDL.LU R19, [R1+0x1fc] ;  /* 0x0001fc0001137983 */ /* 0x000ea80000300800 */
[----:B------:R-:W3:Y:S04]  /*152d0*/  LDL.LU R7, [R1+0x8] ;  /* 0x0000080001077983 */ /* 0x000ee80000300800 */
[----:B------:R-:W4:Y:S04]  /*152e0*/  LDL.LU R6, [R1+0xc] ;  /* 0x00000c0001067983 */ /* 0x000f280000300800 */
[----:B------:R0:W-:Y:S04]  /*152f0*/  @P1 STG.E.U16 desc[UR36][R4.64], R3 ;  /* 0x0000000304001986 */ /* 0x0001e8000c101524 */
[----:B0-----:R-:W5:Y:S01]  /*15300*/  LDL.LU R3, [R1+0x4] ;  /* 0x0000040001037983 */ /* 0x001f620000300800 */
[----:B------:R-:W-:Y:S01]  /*15310*/  ISETP.GT.AND P0, PT, R0, 0x1, P3 ;  /* 0x000000010000780c */ /* 0x000fe20001f04270 */
[----:B------:R-:W-:Y:S01]  /*15320*/  USHF.L.U32 UR5, UR8, 0x4, URZ ;  /* 0x0000000408057899 */ /* 0x000fe2000800063f */
[----:B------:R-:W-:Y:S01]  /*15330*/  ISETP.GT.AND P2, PT, R153, 0x8, PT ;  /* 0x000000089900780c */ /* 0x000fe20003f44270 */
[----:B------:R-:W-:Y:S01]  /*15340*/  USHF.L.U64.HI UR4, UR8, 0x4, UR9 ;  /* 0x0000000408047899 */ /* 0x000fe20008010209 */
[----:B---3--:R-:W-:-:S05]  /*15350*/  FMUL R7, R7, R2 ;  /* 0x0000000207077220 */ /* 0x008fca0000400000 */
[----:B------:R-:W-:-:S04]  /*15360*/  F2FP.F16.F32.PACK_AB R7, RZ, R7 ;  /* 0x00000007ff07723e */ /* 0x000fc800000000ff */
[----:B------:R-:W-:Y:S01]  /*15370*/  PRMT R8, R7, 0x7610, R8 ;  /* 0x0000761007087816 */ /* 0x000fe20000000008 */
[----:B-----5:R-:W-:-:S05]  /*15380*/  FMUL R3, R3, R2 ;  /* 0x0000000203037220 */ /* 0x020fca0000400000 */
[----:B------:R-:W-:-:S05]  /*15390*/  F2FP.F16.F32.PACK_AB R3, RZ, R3 ;  /* 0x00000003ff03723e */ /* 0x000fca00000000ff */
[----:B------:R4:W-:Y:S01]  /*153a0*/  @P0 STG.E.U16 desc[UR36][R4.64+0x2], R3 ;  /* 0x0000020304000986 */ /* 0x0009e2000c101524 */
[----:B------:R-:W-:Y:S01]  /*153b0*/  ISETP.GT.AND P0, PT, R0, RZ, P2 ;  /* 0x000000ff0000720c */ /* 0x000fe20001704270 */
[----:B----4-:R-:W-:Y:S01]  /*153c0*/  FMUL R3, R6, R2 ;  /* 0x0000000206037220 */ /* 0x010fe20000400000 */
[----:B------:R-:W-:-:S04]  /*153d0*/  IADD3 R6, P1, R4, UR5, RZ ;  /* 0x0000000504067c10 */ /* 0x000fc8000ff3e0ff */
[----:B------:R-:W-:Y:S02]  /*153e0*/  IADD3.X R7, R5, UR4, RZ, P1, !PT ;  /* 0x0000000405077c10 */ /* 0x000fe40008ffe4ff */
[----:B------:R-:W-:-:S05]  /*153f0*/  F2FP.F16.F32.PACK_AB R3, RZ, R3 ;  /* 0x00000003ff03723e */ /* 0x000fca00000000ff */
[----:B------:R0:W-:Y:S01]  /*15400*/  @P0 STG.E.U16 desc[UR36][R6.64], R8 ;  /* 0x0000000806000986 */ /* 0x0001e2000c101524 */
[----:B------:R-:W-:-:S03]  /*15410*/  ISETP.GT.AND P0, PT, R0, 0x1, P2 ;  /* 0x000000010000780c */ /* 0x000fc60001704270 */
[----:B0-----:R-:W3:Y:S10]  /*15420*/  LDL.LU R8, [R1+0x50] ;  /* 0x0000500001087983 */ /* 0x001ef40000300800 */
[----:B------:R0:W-:Y:S04]  /*15430*/  @P0 STG.E.U16 desc[UR36][R6.64+0x2], R3 ;  /* 0x0000020306000986 */ /* 0x0001e8000c101524 */
[----:B0-----:R-:W4:Y:S01]  /*15440*/  LDL.LU R3, [R1+0x10] ;  /* 0x0000100001037983 */ /* 0x001f220000300800 */
[----:B------:R-:W-:Y:S01]  /*15450*/  ISETP.GT.AND P0, PT, R0, 0x8, P3 ;  /* 0x000000080000780c */ /* 0x000fe20001f04270 */
[----:B----4-:R-:W-:-:S05]  /*15460*/  FMUL R3, R3, R2 ;  /* 0x0000000203037220 */ /* 0x010fca0000400000 */
[----:B------:R-:W-:-:S07]  /*15470*/  F2FP.F16.F32.PACK_AB R3, RZ, R3 ;  /* 0x00000003ff03723e */ /* 0x000fce00000000ff */
        /* <DEDUP_REMOVED lines=73> */
[----:B---3--:R-:W-:-:S05]  /*15910*/  FMUL R8, R8, R2 ;  /* 0x0000000208087220 */ /* 0x008fca0000400000 */
[----:B------:R-:W-:Y:S01]  /*15920*/  F2FP.F16.F32.PACK_AB R8, RZ, R8 ;  /* 0x00000008ff08723e */ /* 0x000fe200000000ff */
[----:B----4-:R-:W-:-:S05]  /*15930*/  FMUL R3, R3, R2 ;  /* 0x0000000203037220 */ /* 0x010fca0000400000 */
[----:B------:R-:W-:-:S05]  /*15940*/  F2FP.F16.F32.PACK_AB R3, RZ, R3 ;  /* 0x00000003ff03723e */ /* 0x000fca00000000ff */
[----:B------:R0:W-:Y:S01]  /*15950*/  @P0 STG.E.U16 desc[UR36][R6.64+0x42], R3 ;  /* 0x0000420306000986 */ /* 0x0001e2000c101524 */
[----:B------:R-:W-:-:S03]  /*15960*/  ISETP.GT.AND P0, PT, R0, 0x28, P3 ;  /* 0x000000280000780c */ /* 0x000fc60001f04270 */
[----:B0-----:R-:W3:Y:S01]  /*15970*/  LDL.LU R3, [R1+0x54] ;  /* 0x0000540001037983 */ /* 0x001ee20000300800 */
[----:B------:R-:W-:-:S09]  /*15980*/  ISETP.GT.AND P1, PT, R0, 0x29, P3 ;  /* 0x000000290000780c */ /* 0x000fd20001f24270 */
[----:B------:R0:W-:Y:S04]  /*15990*/  @P0 STG.E.U16 desc[UR36][R4.64+0x50], R8 ;  /* 0x0000500804000986 */ /* 0x0001e8000c101524 */
[----:B0-----:R-:W4:Y:S01]  /*159a0*/  LDL.LU R8, [R1+0x58] ;  /* 0x0000580001087983 */ /* 0x001f220000300800 */
[----:B---3--:R-:W-:-:S05]  /*159b0*/  FMUL R3, R3, R2 ;  /* 0x0000000203037220 */ /* 0x008fca0000400000 */
[----:B------:R-:W-:-:S05]  /*159c0*/  F2FP.F16.F32.PACK_AB R3, RZ, R3 ;  /* 0x00000003ff03723e */ /* 0x000fca00000000ff */
[----:B------:R0:W-:Y:S01]  /*159d0*/  @P1 STG.E.U16 desc[UR36][R4.64+0x52], R3 ;  /* 0x0000520304001986 */ /* 0x0001e2000c101524 */
[----:B----4-:R-:W-:-:S05]  /*159e0*/  FMUL R8, R8, R2 ;  /* 0x0000000208087220 */ /* 0x010fca0000400000 */
[----:B------:R-:W-:Y:S01]  /*159f0*/  F2FP.F16.F32.PACK_AB R8, RZ, R8 ;  /* 0x00000008ff08723e */ /* 0x000fe200000000ff */
[----:B0-----:R-:W3:Y:S03]  /*15a00*/  LDL.LU R3, [R1+0x5c] ;  /* 0x00005c0001037983 */ /* 0x001ee60000300800 */
[----:B------:R-:W-:Y:S02]  /*15a10*/  PRMT R10, R8, 0x7610, R10 ;  /* 0x00007610080a7816 */ /* 0x000fe4000000000a */
[----:B------:R-:W4:Y:S01]  /*15a20*/  LDL.LU R8, [R1+0x64] ;  /* 0x0000640001087983 */ /* 0x000f220000300800 */
[C---:B------:R-:W-:Y:S02]  /*15a30*/  ISETP.GT.AND P1, PT, R0.reuse, 0x28, P2 ;  /* 0x000000280000780c */ /* 0x040fe40001724270 */
[C---:B------:R-:W-:Y:S02]  /*15a40*/  ISETP.GT.AND P4, PT, R0.reuse, 0x29, P2 ;  /* 0x000000290000780c */ /* 0x040fe40001784270 */
[C---:B------:R-:W-:Y:S01]  /*15a50*/  ISETP.GT.AND P5, PT, R0.reuse, 0x30, P3 ;  /* 0x000000300000780c */ /* 0x040fe20001fa4270 */
[----:B------:R-:W-:Y:S01]  /*15a60*/  FMUL R9, R9, R2 ;  /* 0x0000000209097220 */ /* 0x000fe20000400000 */
[----:B------:R-:W-:-:S04]  /*15a70*/  ISETP.GT.AND P0, PT, R0, 0x31, P3 ;  /* 0x000000310000780c */ /* 0x000fc80001f04270 */
[----:B------:R-:W-:-:S03]  /*15a80*/  F2FP.F16.F32.PACK_AB R9, RZ, R9 ;  /* 0x00000009ff09723e */ /* 0x000fc600000000ff */
[----:B------:R0:W-:Y:S04]  /*15a90*/  @P1 STG.E.U16 desc[UR36][R6.64+0x50], R10 ;  /* 0x0000500a06001986 */ /* 0x0001e8000c101524 */
[----:B0-----:R-:W5:Y:S01]  /*15aa0*/  LDL.LU R10, [R1+0x74] ;  /* 0x00007400010a7983 */ /* 0x001f620000300800 */
[----:B---3--:R-:W-:-:S05]  /*15ab0*/  FMUL R3, R3, R2 ;  /* 0x0000000203037220 */ /* 0x008fca0000400000 */
[----:B------:R-:W-:Y:S01]  /*15ac0*/  F2FP.F16.F32.PACK_AB R3, RZ, R3 ;  /* 0x00000003ff03723e */ /* 0x000fe200000000ff */
[----:B----4-:R-:W-:-:S04]  /*15ad0*/  FMUL R8, R8, R2 ;  /* 0x0000000208087220 */ /* 0x010fc80000400000 */
[----:B------:R0:W-:Y:S04]  /*15ae0*/  @P4 STG.E.U16 desc[UR36][R6.64+0x52], R3 ;  /* 0x0000520306004986 */ /* 0x0001e8000c101524 */
[----:B------:R1:W-:Y:S01]  /*15af0*/  @P5 STG.E.U16 desc[UR36][R4.64+0x60], R9 ;  /* 0x0000600904005986 */ /* 0x0003e2000c101524 */
[----:B0-----:R-:W-:-:S03]  /*15b00*/  F2FP.F16.F32.PACK_AB R3, RZ, R8 ;  /* 0x00000008ff03723e */ /* 0x001fc600000000ff */
[----:B------:R-:W3:Y:S01]  /*15b10*/  LDL.LU R8, [R1+0x68] ;  /* 0x0000680001087983 */ /* 0x000ee20000300800 */
[----:B-1----:R-:W-:-:S03]  /*15b20*/  PRMT R9, R3, 0x7610, R9 ;  /* 0x0000761003097816 */ /* 0x002fc60000000009 */
[----:B------:R-:W4:Y:S04]  /*15b30*/  LDL.LU R3, [R1+0x6c] ;  /* 0x00006c0001037983 */ /* 0x000f280000300800 */
[----:B------:R0:W-:Y:S04]  /*15b40*/  @P0 STG.E.U16 desc[UR36][R4.64+0x62], R9 ;  /* 0x0000620904000986 */ /* 0x0001e8000c101524 */
[----:B0-----:R-:W2:Y:S01]  /*15b50*/  LDL.LU R9, [R1+0x70] ;  /* 0x0000700001097983 */ /* 0x001ea20000300800 */
[----:B------:R-:W-:Y:S01]  /*15b60*/  ISETP.GT.AND P1, PT, R0, 0x30, P2 ;  /* 0x000000300000780c */ /* 0x000fe20001724270 */
[----:B---3--:R-:W-:-:S05]  /*15b70*/  FMUL R8, R8, R2 ;  /* 0x0000000208087220 */ /* 0x008fca0000400000 */
[----:B------:R-:W-:-:S07]  /*15b80*/  F2FP.F16.F32.PACK_AB R8, RZ, R8 ;  /* 0x00000008ff08723e */ /* 0x000fce00000000ff */
[----:B------:R0:W-:Y:S01]  /*15b90*/  @P1 STG.E.U16 desc[UR36][R6.64+0x60], R8 ;  /* 0x0000600806001986 */ /* 0x0001e2000c101524 */
[----:B--2---:R-:W-:-:S05]  /*15ba0*/  FMUL R9, R9, R2 ;  /* 0x0000000209097220 */ /* 0x004fca0000400000 */
[----:B0-----:R-:W-:-:S04]  /*15bb0*/  F2FP.F16.F32.PACK_AB R8, RZ, R9 ;  /* 0x00000009ff08723e */ /* 0x001fc800000000ff */
[----:B------:R-:W-:Y:S02]  /*15bc0*/  PRMT R9, R8, 0x7610, R9 ;  /* 0x0000761008097816 */ /* 0x000fe40000000009 */
[----:B------:R-:W2:Y:S01]  /*15bd0*/  LDL.LU R8, [R1+0x78] ;  /* 0x0000780001087983 */ /* 0x000ea20000300800 */
[C---:B------:R-:W-:Y:S01]  /*15be0*/  ISETP.GT.AND P4, PT, R0.reuse, 0x31, P2 ;  /* 0x000000310000780c */ /* 0x040fe20001784270 */
[-C--:B----4-:R-:W-:Y:S01]  /*15bf0*/  FMUL R3, R3, R2.reuse ;  /* 0x0000000203037220 */ /* 0x090fe20000400000 */
[----:B------:R-:W-:Y:S01]  /*15c00*/  ISETP.GT.AND P5, PT, R0, 0x38, P3 ;  /* 0x000000380000780c */ /* 0x000fe20001fa4270 */
[----:B-----5:R-:W-:-:S03]  /*15c10*/  FMUL R10, R10, R2 ;  /* 0x000000020a0a7220 */ /* 0x020fc60000400000 */
[----:B------:R-:W-:Y:S02]  /*15c20*/  F2FP.F16.F32.PACK_AB R3, RZ, R3 ;  /* 0x00000003ff03723e */ /* 0x000fe400000000ff */
[----:B------:R-:W-:-:S05]  /*15c30*/  ISETP.GT.AND P6, PT, R0, 0x39, P3 ;  /* 0x000000390000780c */ /* 0x000fca0001fc4270 */
[----:B------:R0:W-:Y:S04]  /*15c40*/  @P4 STG.E.U16 desc[UR36][R6.64+0x62], R3 ;  /* 0x0000620306004986 */ /* 0x0001e8000c101524 */
[----:B------:R1:W-:Y:S01]  /*15c50*/  @P5 STG.E.U16 desc[UR36][R4.64+0x70], R9 ;  /* 0x0000700904005986 */ /* 0x0003e2000c101524 */
[----:B0-----:R-:W-:-:S04]  /*15c60*/  F2FP.F16.F32.PACK_AB R3, RZ, R10 ;  /* 0x0000000aff03723e */ /* 0x001fc800000000ff */
[----:B------:R-:W-:Y:S01]  /*15c70*/  PRMT R10, R3, 0x7610, R10 ;  /* 0x00007610030a7816 */ /* 0x000fe2000000000a */
[----:B-1----:R-:W3:Y:S04]  /*15c80*/  LDL.LU R9, [R1+0x80] ;  /* 0x0000800001097983 */ /* 0x002ee80000300800 */
[----:B------:R0:W-:Y:S01]  /*15c90*/  @P6 STG.E.U16 desc[UR36][R4.64+0x72], R10 ;  /* 0x0000720a04006986 */ /* 0x0001e2000c101524 */
[----:B--2---:R-:W-:-:S05]  /*15ca0*/  FMUL R8, R8, R2 ;  /* 0x0000000208087220 */ /* 0x004fca0000400000 */
[----:B------:R-:W-:Y:S02]  /*15cb0*/  F2FP.F16.F32.PACK_AB R3, RZ, R8 ;  /* 0x00000008ff03723e */ /* 0x000fe400000000ff */
[----:B------:R-:W2:Y:S02]  /*15cc0*/  LDL.LU R8, [R1+0x7c] ;  /* 0x00007c0001087983 */ /* 0x000ea40000300800 */
[----:B0-----:R-:W-:Y:S02]  /*15cd0*/  PRMT R10, R3, 0x7610, R10 ;  /* 0x00007610030a7816 */ /* 0x001fe4000000000a */
[----:B------:R-:W4:Y:S01]  /*15ce0*/  LDL.LU R3, [R1+0x84] ;  /* 0x0000840001037983 */ /* 0x000f220000300800 */
[C---:B------:R-:W-:Y:S02]  /*15cf0*/  ISETP.GT.AND P0, PT, R0.reuse, 0x38, P2 ;  /* 0x000000380000780c */ /* 0x040fe40001704270 */
[C---:B------:R-:W-:Y:S02]  /*15d00*/  ISETP.GT.AND P1, PT, R0.reuse, 0x39, P2 ;  /* 0x000000390000780c */ /* 0x040fe40001724270 */
[----:B------:R-:W-:-:S02]  /*15d10*/  ISETP.GT.AND P4, PT, R0, 0x40, P3 ;  /* 0x000000400000780c */ /* 0x000fc40001f84270 */
[----:B------:R-:W-:-:S07]  /*15d20*/  ISETP.GT.AND P5, PT, R0, 0x41, P3 ;  /* 0x000000410000780c */ /* 0x000fce0001fa4270 */
[----:B------:R0:W-:Y:S01]  /*15d30*/  @P0 STG.E.U16 desc[UR36][R6.64+0x70], R10 ;  /* 0x0000700a06000986 */ /* 0x0001e2000c101524 */
[----:B---3--:R-:W-:-:S05]  /*15d40*/  FMUL R9, R9, R2 ;  /* 0x0000000209097220 */ /* 0x008fca0000400000 */
[----:B------:R-:W-:Y:S01]  /*15d50*/  F2FP.F16.F32.PACK_AB R9, RZ, R9 ;  /* 0x00000009ff09723e */ /* 0x000fe200000000ff */
[-C--:B--2---:R-:W-:Y:S01]  /*15d60*/  FMUL R8, R8, R2.reuse ;  /* 0x0000000208087220 */ /* 0x084fe20000400000 */
[----:B----4-:R-:W-:-:S04]  /*15d70*/  FMUL R3, R3, R2 ;  /* 0x0000000203037220 */ /* 0x010fc80000400000 */
[----:B------:R-:W-:-:S04]  /*15d80*/  F2FP.F16.F32.PACK_AB R8, RZ, R8 ;  /* 0x00000008ff08723e */ /* 0x000fc800000000ff */
[----:B0-----:R-:W-:Y:S02]  /*15d90*/  PRMT R10, R8, 0x7610, R10 ;  /* 0x00007610080a7816 */ /* 0x001fe4000000000a */
[----:B------:R-:W-:Y:S01]  /*15da0*/  F2FP.F16.F32.PACK_AB R3, RZ, R3 ;  /* 0x00000003ff03723e */ /* 0x000fe200000000ff */
[----:B------:R-:W2:Y:S04]  /*15db0*/  LDL.LU R8, [R1+0x88] ;  /* 0x0000880001087983 */ /* 0x000ea80000300800 */
[----:B------:R-:W-:Y:S04]  /*15dc0*/  @P1 STG.E.U16 desc[UR36][R6.64+0x72], R10 ;  /* 0x0000720a06001986 */ /* 0x000fe8000c101524 */
[----:B------:R0:W-:Y:S04]  /*15dd0*/  @P4 STG.E.U16 desc[UR36][R4.64+0x80], R9 ;  /* 0x0000800904004986 */ /* 0x0001e8000c101524 */
[----:B------:R1:W-:Y:S04]  /*15de0*/  @P5 STG.E.U16 desc[UR36][R4.64+0x82], R3 ;  /* 0x0000820304005986 */ /* 0x0003e8000c101524 */
[----:B0-----:R-:W3:Y:S04]  /*15df0*/  LDL.LU R9, [R1+0x94] ;  /* 0x0000940001097983 */ /* 0x001ee80000300800 */
[----:B-1----:R-:W4:Y:S01]  /*15e00*/  LDL.LU R3, [R1+0x98] ;  /* 0x0000980001037983 */ /* 0x002f220000300800 */
[----:B------:R-:W-:Y:S01]  /*15e10*/  ISETP.GT.AND P0, PT, R0, 0x40, P2 ;  /* 0x000000400000780c */ /* 0x000fe20001704270 */
[----:B--2---:R-:W-:-:S05]  /*15e20*/  FMUL R8, R8, R2 ;  /* 0x0000000208087220 */ /* 0x004fca0000400000 */
[----:B------:R-:W-:-:S07]  /*15e30*/  F2FP.F16.F32.PACK_AB R8, RZ, R8 ;  /* 0x00000008ff08723e */ /* 0x000fce00000000ff */
[----:B------:R0:W-:Y:S01]  /*15e40*/  @P0 STG.E.U16 desc[UR36][R6.64+0x80], R8 ;  /* 0x0000800806000986 */ /* 0x0001e2000c101524 */
[----:B----4-:R-:W-:-:S05]  /*15e50*/  FMUL R3, R3, R2 ;  /* 0x0000000203037220 */ /* 0x010fca0000400000 */
[----:B0-----:R-:W-:Y:S02]  /*15e60*/  F2FP.F16.F32.PACK_AB R8, RZ, R3 ;  /* 0x00000003ff08723e */ /* 0x001fe400000000ff */
[----:B------:R-:W2:Y:S02]  /*15e70*/  LDL.LU R3, [R1+0x9c] ;  /* 0x00009c0001037983 */ /* 0x000ea40000300800 */
[----:B------:R-:W-:Y:S02]  /*15e80*/  PRMT R13, R8, 0x7610, R13 ;  /* 0x00007610080d7816 */ /* 0x000fe4000000000d */
[----:B------:R-:W4:Y:S01]  /*15e90*/  LDL.LU R8, [R1+0xa0] ;  /* 0x0000a00001087983 */ /* 0x000f220000300800 */
[C---:B------:R-:W-:Y:S01]  /*15ea0*/  ISETP.GT.AND P1, PT, R0.reuse, 0x41, P2 ;  /* 0x000000410000780c */ /* 0x040fe20001724270 */
[-C--:B---3--:R-:W-:Y:S01]  /*15eb0*/  FMUL R9, R9, R2.reuse ;  /* 0x0000000209097220 */ /* 0x088fe20000400000 */
[-C--:B------:R-:W-:Y:S01]  /*15ec0*/  FMUL R11, R11, R2.reuse ;  /* 0x000000020b0b7220 */ /* 0x080fe20000400000 */
[----:B------:R-:W-:Y:S01]  /*15ed0*/  ISETP.GT.AND P4, PT, R0, 0x48, P3 ;  /* 0x000000480000780c */ /* 0x000fe20001f84270 */
[----:B------:R-:W-:-:S02]  /*15ee0*/  FMUL R12, R12, R2 ;  /* 0x000000020c0c7220 */ /* 0x000fc40000400000 */
[----:B------:R-:W-:Y:S02]  /*15ef0*/  F2FP.F16.F32.PACK_AB R9, RZ, R9 ;  /* 0x00000009ff09723e */ /* 0x000fe400000000ff */
[----:B------:R-:W-:Y:S02]  /*15f00*/  F2FP.F16.F32.PACK_AB R11, RZ, R11 ;  /* 0x0000000bff0b723e */ /* 0x000fe400000000ff */
[----:B------:R-:W-:Y:S02]  /*15f10*/  F2FP.F16.F32.PACK_AB R10, RZ, R12 ;  /* 0x0000000cff0a723e */ /* 0x000fe400000000ff */
[----:B------:R-:W-:Y:S02]  /*15f20*/  PRMT R12, R9, 0x7610, R12 ;  /* 0x00007610090c7816 */ /* 0x000fe4000000000c */
[C---:B------:R-:W-:Y:S01]  /*15f30*/  ISETP.GT.AND P5, PT, R0.reuse, 0x49, P3 ;  /* 0x000000490000780c */ /* 0x040fe20001fa4270 */
[----:B------:R-:W-:Y:S01]  /*15f40*/  @P1 STG.E.U16 desc[UR36][R6.64+0x82], R11 ;  /* 0x0000820b06001986 */ /* 0x000fe2000c101524 */
[----:B------:R-:W-:-:S02]  /*15f50*/  ISETP.GT.AND P0, PT, R0, 0x48, P2 ;  /* 0x000000480000780c */ /* 0x000fc40001704270 */
[C---:B------:R-:W-:Y:S01]  /*15f60*/  ISETP.GT.AND P1, PT, R0.reuse, 0x49, P2 ;  /* 0x000000490000780c */ /* 0x040fe20001724270 */
[----:B------:R0:W-:Y:S01]  /*15f70*/  @P4 STG.E.U16 desc[UR36][R4.64+0x90], R10 ;  /* 0x0000900a04004986 */ /* 0x0001e2000c101524 */
[----:B------:R-:W-:-:S07]  /*15f80*/  ISETP.GT.AND P4, PT, R0, 0x50, P3 ;  /* 0x000000500000780c */ /* 0x000fce0001f84270 */
[----:B------:R1:W-:Y:S01]  /*15f90*/  @P5 STG.E.U16 desc[UR36][R4.64+0x92], R12 ;  /* 0x0000920c04005986 */ /* 0x0003e2000c101524 */
[----:B------:R-:W-:-:S03]  /*15fa0*/  ISETP.GT.AND P5, PT, R0, 0x51, P3 ;  /* 0x000000510000780c */ /* 0x000fc60001fa4270 */
[----:B------:R3:W-:Y:S01]  /*15fb0*/  @P0 STG.E.U16 desc[UR36][R6.64+0x90], R13 ;  /* 0x0000900d06000986 */ /* 0x0007e2000c101524 */
[C---:B------:R-:W-:Y:S02]  /*15fc0*/  ISETP.GT.AND P0, PT, R0.reuse, 0x51, P2 ;  /* 0x000000510000780c */ /* 0x040fe40001704270 */
[----:B------:R-:W-:Y:S01]  /*15fd0*/  ISETP.GT.AND P6, PT, R0, 0x71, P3 ;  /* 0x000000710000780c */ /* 0x000fe20001fc4270 */
[----:B--2---:R-:W-:-:S05]  /*15fe0*/  FMUL R3, R3, R2 ;  /* 0x0000000203037220 */ /* 0x004fca0000400000 */
[----:B------:R-:W-:Y:S01]  /*15ff0*/  F2FP.F16.F32.PACK_AB R9, RZ, R3 ;  /* 0x00000003ff09723e */ /* 0x000fe200000000ff */
[-C--:B----4-:R-:W-:Y:S01]  /*16000*/  FMUL R3, R8, R2.reuse ;  /* 0x0000000208037220 */ /* 0x090fe20000400000 */
[----:B------:R-:W-:-:S04]  /*16010*/  FMUL R8, R235, R2 ;  /* 0x00000002eb087220 */ /* 0x000fc80000400000 */
[----:B------:R-:W-:Y:S02]  /*16020*/  F2FP.F16.F32.PACK_AB R3, RZ, R3 ;  /* 0x00000003ff03723e */ /* 0x000fe400000000ff */
[----:B0-----:R-:W-:Y:S02]  /*16030*/  PRMT R10, R9, 0x7610, R10 ;  /* 0x00007610090a7816 */ /* 0x001fe4000000000a */
[----:B------:R-:W-:Y:S01]  /*16040*/  PRMT R11, R3, 0x7610, R11 ;  /* 0x00007610030b7816 */ /* 0x000fe2000000000b */
[----:B------:R-:W-:Y:S01]  /*16050*/  FMUL R3, R233, R2 ;  /* 0x00000002e9037220 */ /* 0x000fe20000400000 */
[----:B------:R-:W-:Y:S01]  /*16060*/  F2FP.F16.F32.PACK_AB R8, RZ, R8 ;  /* 0x00000008ff08723e */ /* 0x000fe200000000ff */
[----:B------:R-:W-:Y:S01]  /*16070*/  FMUL R9, R234, R2 ;  /* 0x00000002ea097220 */ /* 0x000fe20000400000 */
[----:B------:R0:W-:Y:S02]  /*16080*/  @P1 STG.E.U16 desc[UR36][R6.64+0x92], R10 ;  /* 0x0000920a06001986 */ /* 0x0001e4000c101524 */
[----:B-1----:R-:W-:-:S02]  /*16090*/  PRMT R12, R8, 0x7610, R12 ;  /* 0x00007610080c7816 */ /* 0x002fc4000000000c */
[----:B------:R-:W-:Y:S01]  /*160a0*/  F2FP.F16.F32.PACK_AB R8, RZ, R3 ;  /* 0x00000003ff08723e */ /* 0x000fe200000000ff */
[-C--:B------:R-:W-:Y:S01]  /*160b0*/  FMUL R3, R232, R2.reuse ;  /* 0x00000002e8037220 */ /* 0x080fe20000400000 */
[C---:B------:R-:W-:Y:S02]  /*160c0*/  ISETP.GT.AND P1, PT, R0.reuse, 0x50, P2 ;  /* 0x000000500000780c */ /* 0x040fe40001724270 */
[----:B------:R-:W-:Y:S01]  /*160d0*/  F2FP.F16.F32.PACK_AB R9, RZ, R9 ;  /* 0x00000009ff09723e */ /* 0x000fe200000000ff */
[----:B------:R1:W-:Y:S01]  /*160e0*/  @P4 STG.E.U16 desc[UR36][R4.64+0xa0], R11 ;  /* 0x0000a00b04004986 */ /* 0x0003e2000c101524 */
[----:B------:R-:W-:Y:S02]  /*160f0*/  ISETP.GT.AND P4, PT, R0, 0x58, P3 ;  /* 0x000000580000780c */ /* 0x000fe40001f84270 */
[----:B---3--:R-:W-:Y:S02]  /*16100*/  PRMT R13, R9, 0x7610, R13 ;  /* 0x00007610090d7816 */ /* 0x008fe4000000000d */
[----:B------:R-:W-:Y:S01]  /*16110*/  F2FP.F16.F32.PACK_AB R9, RZ, R3 ;  /* 0x00000003ff09723e */ /* 0x000fe200000000ff */
[-C--:B------:R-:W-:Y:S01]  /*16120*/  FMUL R3, R230, R2.reuse ;  /* 0x00000002e6037220 */ /* 0x080fe20000400000 */
[----:B------:R-:W-:Y:S01]  /*16130*/  PRMT R14, R8, 0x7610, R14 ;  /* 0x00007610080e7816 */ /* 0x000fe2000000000e */
[----:B------:R-:W-:Y:S01]  /*16140*/  FMUL R8, R231, R2 ;  /* 0x00000002e7087220 */ /* 0x000fe20000400000 */
[----:B------:R2:W-:Y:S01]  /*16150*/  @P5 STG.E.U16 desc[UR36][R4.64+0xa2], R12 ;  /* 0x0000a20c04005986 */ /* 0x0005e2000c101524 */
[----:B------:R-:W-:-:S02]  /*16160*/  ISETP.GT.AND P5, PT, R0, 0x59, P3 ;  /* 0x000000590000780c */ /* 0x000fc40001fa4270 */
[----:B------:R-:W-:Y:S01]  /*16170*/  F2FP.F16.F32.PACK_AB R3, RZ, R3 ;  /* 0x00000003ff03723e */ /* 0x000fe200000000ff */
[----:B------:R-:W-:Y:S01]  /*16180*/  @P1 STG.E.U16 desc[UR36][R6.64+0xa0], R13 ;  /* 0x0000a00d06001986 */ /* 0x000fe2000c101524 */
[----:B0-----:R-:W-:Y:S01]  /*16190*/  F2FP.F16.F32.PACK_AB R10, RZ, R8 ;  /* 0x00000008ff0a723e */ /* 0x001fe200000000ff */
[-C--:B------:R-:W-:Y:S01]  /*161a0*/  FMUL R8, R229, R2.reuse ;  /* 0x00000002e5087220 */ /* 0x080fe20000400000 */
[----:B-1----:R-:W-:Y:S01]  /*161b0*/  PRMT R11, R3, 0x7610, R11 ;  /* 0x00007610030b7816 */ /* 0x002fe2000000000b */
[----:B------:R-:W-:Y:S01]  /*161c0*/  @P0 STG.E.U16 desc[UR36][R6.64+0xa2], R14 ;  /* 0x0000a20e06000986 */ /* 0x000fe2000c101524 */
[----:B------:R-:W-:Y:S01]  /*161d0*/  ISETP.GT.AND P0, PT, R0, 0x58, P2 ;  /* 0x000000580000780c */ /* 0x000fe20001704270 */
[----:B------:R-:W-:Y:S01]  /*161e0*/  FMUL R3, R228, R2 ;  /* 0x00000002e4037220 */ /* 0x000fe20000400000 */
[C---:B------:R-:W-:Y:S01]  /*161f0*/  ISETP.GT.AND P1, PT, R0.reuse, 0x59, P2 ;  /* 0x000000590000780c */ /* 0x040fe20001724270 */
[----:B------:R0:W-:Y:S01]  /*16200*/  @P4 STG.E.U16 desc[UR36][R4.64+0xb0], R9 ;  /* 0x0000b00904004986 */ /* 0x0001e2000c101524 */
[----:B------:R-:W-:-:S02]  /*16210*/  ISETP.GT.AND P4, PT, R0, 0x60, P3 ;  /* 0x000000600000780c */ /* 0x000fc40001f84270 */
[----:B------:R-:W-:Y:S01]  /*16220*/  F2FP.F16.F32.PACK_AB R8, RZ, R8 ;  /* 0x00000008ff08723e */ /* 0x000fe200000000ff */
[----:B------:R1:W-:Y:S03]  /*16230*/  @P5 STG.E.U16 desc[UR36][R4.64+0xb2], R10 ;  /* 0x0000b20a04005986 */ /* 0x0003e6000c101524 */
[----:B--2---:R-:W-:Y:S02]  /*16240*/  PRMT R12, R8, 0x7610, R12 ;  /* 0x00007610080c7816 */ /* 0x004fe4000000000c */
[----:B0-----:R-:W-:Y:S01]  /*16250*/  F2FP.F16.F32.PACK_AB R9, RZ, R3 ;  /* 0x00000003ff09723e */ /* 0x001fe200000000ff */
[-C--:B------:R-:W-:Y:S01]  /*16260*/  FMUL R3, R227, R2.reuse ;  /* 0x00000002e3037220 */ /* 0x080fe20000400000 */
[-C--:B------:R-:W-:Y:S02]  /*16270*/  FMUL R8, R226, R2.reuse ;  /* 0x00000002e2087220 */ /* 0x080fe40000400000 */
[----:B-1----:R-:W-:Y:S01]  /*16280*/  PRMT R10, R9, 0x7610, R10 ;  /* 0x00007610090a7816 */ /* 0x002fe2000000000a */
[----:B------:R0:W-:Y:S01]  /*16290*/  @P0 STG.E.U16 desc[UR36][R6.64+0xb0], R11 ;  /* 0x0000b00b06000986 */ /* 0x0001e2000c101524 */
[----:B------:R-:W-:Y:S01]  /*162a0*/  F2FP.F16.F32.PACK_AB R3, RZ, R3 ;  /* 0x00000003ff03723e */ /* 0x000fe200000000ff */
[----:B------:R-:W-:Y:S01]  /*162b0*/  FMUL R9, R225, R2 ;  /* 0x00000002e1097220 */ /* 0x000fe20000400000 */
[C---:B------:R-:W-:Y:S01]  /*162c0*/  ISETP.GT.AND P5, PT, R0.reuse, 0x61, P3 ;  /* 0x000000610000780c */ /* 0x040fe20001fa4270 */
[----:B------:R1:W-:Y:S01]  /*162d0*/  @P1 STG.E.U16 desc[UR36][R6.64+0xb2], R12 ;  /* 0x0000b20c06001986 */ /* 0x0003e2000c101524 */
[----:B------:R-:W-:-:S03]  /*162e0*/  ISETP.GT.AND P1, PT, R0, 0x60, P2 ;  /* 0x000000600000780c */ /* 0x000fc60001724270 */
[----:B------:R-:W-:Y:S01]  /*162f0*/  @P4 STG.E.U16 desc[UR36][R4.64+0xc0], R10 ;  /* 0x0000c00a04004986 */ /* 0x000fe2000c101524 */
[----:B------:R-:W-:Y:S02]  /*16300*/  ISETP.GT.AND P4, PT, R0, 0x61, P2 ;  /* 0x000000610000780c */ /* 0x000fe40001784270 */
[----:B------:R-:W-:Y:S02]  /*16310*/  F2FP.F16.F32.PACK_AB R8, RZ, R8 ;  /* 0x00000008ff08723e */ /* 0x000fe400000000ff */
[----:B0-----:R-:W-:Y:S01]  /*16320*/  PRMT R11, R3, 0x7610, R11 ;  /* 0x00007610030b7816 */ /* 0x001fe2000000000b */
[-C--:B------:R-:W-:Y:S01]  /*16330*/  FMUL R3, R224, R2.reuse ;  /* 0x00000002e0037220 */ /* 0x080fe20000400000 */
[----:B------:R-:W-:Y:S02]  /*16340*/  F2FP.F16.F32.PACK_AB R9, RZ, R9 ;  /* 0x00000009ff09723e */ /* 0x000fe400000000ff */
[----:B-1----:R-:W-:Y:S02]  /*16350*/  PRMT R12, R8, 0x7610, R12 ;  /* 0x00007610080c7816 */ /* 0x002fe4000000000c */
[----:B------:R-:W-:Y:S01]  /*16360*/  F2FP.F16.F32.PACK_AB R8, RZ, R3 ;  /* 0x00000003ff08723e */ /* 0x000fe200000000ff */
[----:B------:R-:W-:Y:S01]  /*16370*/  FMUL R3, R223, R2 ;  /* 0x00000002df037220 */ /* 0x000fe20000400000 */
[----:B------:R-:W-:Y:S01]  /*16380*/  PRMT R13, R9, 0x7610, R13 ;  /* 0x00007610090d7816 */ /* 0x000fe2000000000d */
[----:B------:R0:W-:Y:S01]  /*16390*/  @P5 STG.E.U16 desc[UR36][R4.64+0xc2], R11 ;  /* 0x0000c20b04005986 */ /* 0x0001e2000c101524 */
[----:B------:R-:W-:-:S02]  /*163a0*/  ISETP.GT.AND P0, PT, R0, 0x68, P3 ;  /* 0x000000680000780c */ /* 0x000fc40001f04270 */
[----:B------:R-:W-:Y:S01]  /*163b0*/  F2FP.F16.F32.PACK_AB R9, RZ, R3 ;  /* 0x00000003ff09723e */ /* 0x000fe200000000ff */
[----:B------:R1:W-:Y:S01]  /*163c0*/  @P1 STG.E.U16 desc[UR36][R6.64+0xc0], R12 ;  /* 0x0000c00c06001986 */ /* 0x0003e2000c101524 */
[----:B------:R-:W-:-:S03]  /*163d0*/  FMUL R3, R221, R2 ;  /* 0x00000002dd037220 */ /* 0x000fc60000400000 */
[----:B------:R-:W-:Y:S01]  /*163e0*/  @P4 STG.E.U16 desc[UR36][R6.64+0xc2], R13 ;  /* 0x0000c20d06004986 */ /* 0x000fe2000c101524 */
[----:B------:R-:W-:Y:S02]  /*163f0*/  ISETP.GT.AND P4, PT, R0, 0x69, P3 ;  /* 0x000000690000780c */ /* 0x000fe40001f84270 */
[----:B------:R-:W-:Y:S01]  /*16400*/  PRMT R14, R8, 0x7610, R14 ;  /* 0x00007610080e7816 */ /* 0x000fe2000000000e */
[-C--:B------:R-:W-:Y:S01]  /*16410*/  FMUL R8, R222, R2.reuse ;  /* 0x00000002de087220 */ /* 0x080fe20000400000 */
[----:B------:R-:W-:Y:S02]  /*16420*/  F2FP.F16.F32.PACK_AB R3, RZ, R3 ;  /* 0x00000003ff03723e */ /* 0x000fe400000000ff */
[----:B------:R-:W-:Y:S01]  /*16430*/  ISETP.GT.AND P1, PT, R0, 0x68, P2 ;  /* 0x000000680000780c */ /* 0x000fe20001724270 */
[----:B------:R-:W-:Y:S01]  /*16440*/  @P0 STG.E.U16 desc[UR36][R4.64+0xd0], R14 ;  /* 0x0000d00e04000986 */ /* 0x000fe2000c101524 */
[----:B0-----:R-:W-:Y:S01]  /*16450*/  PRMT R11, R3, 0x7610, R11 ;  /* 0x00007610030b7816 */ /* 0x001fe2000000000b */
[----:B------:R-:W-:Y:S01]  /*16460*/  FMUL R3, R219, R2 ;  /* 0x00000002db037220 */ /* 0x000fe20000400000 */
[----:B------:R-:W-:Y:S01]  /*16470*/  F2FP.F16.F32.PACK_AB R10, RZ, R8 ;  /* 0x00000008ff0a723e */ /* 0x000fe200000000ff */
[----:B------:R-:W-:Y:S01]  /*16480*/  FMUL R8, R220, R2 ;  /* 0x00000002dc087220 */ /* 0x000fe20000400000 */
[C---:B------:R-:W-:Y:S01]  /*16490*/  ISETP.GT.AND P0, PT, R0.reuse, 0x69, P2 ;  /* 0x000000690000780c */ /* 0x040fe20001704270 */
[----:B------:R0:W-:Y:S01]  /*164a0*/  @P4 STG.E.U16 desc[UR36][R4.64+0xd2], R9 ;  /* 0x0000d20904004986 */ /* 0x0001e2000c101524 */
[----:B------:R-:W-:-:S02]  /*164b0*/  ISETP.GT.AND P5, PT, R0, 0x70, P3 ;  /* 0x000000700000780c */ /* 0x000fc40001fa4270 */
[----:B------:R-:W-:-:S04]  /*164c0*/  F2FP.F16.F32.PACK_AB R8, RZ, R8 ;  /* 0x00000008ff08723e */ /* 0x000fc800000000ff */
[----:B-1----:R-:W-:Y:S02]  /*164d0*/  PRMT R12, R8, 0x7610, R12 ;  /* 0x00007610080c7816 */ /* 0x002fe4000000000c */
[----:B0-----:R-:W-:Y:S01]  /*164e0*/  F2FP.F16.F32.PACK_AB R9, RZ, R3 ;  /* 0x00000003ff09723e */ /* 0x001fe200000000ff */
[-C--:B------:R-:W-:Y:S01]  /*164f0*/  FMUL R3, R218, R2.reuse ;  /* 0x00000002da037220 */ /* 0x080fe20000400000 */
[----:B------:R-:W-:Y:S01]  /*16500*/  FMUL R8, R217, R2 ;  /* 0x00000002d9087220 */ /* 0x000fe20000400000 */
[----:B------:R0:W-:Y:S03]  /*16510*/  @P1 STG.E.U16 desc[UR36][R6.64+0xd0], R10 ;  /* 0x0000d00a06001986 */ /* 0x0001e6000c101524 */
[----:B------:R-:W-:Y:S01]  /*16520*/  F2FP.F16.F32.PACK_AB R3, RZ, R3 ;  /* 0x00000003ff03723e */ /* 0x000fe200000000ff */
[----:B------:R1:W-:Y:S01]  /*16530*/  @P0 STG.E.U16 desc[UR36][R6.64+0xd2], R11 ;  /* 0x0000d20b06000986 */ /* 0x0003e2000c101524 */
[----:B------:R-:W-:-:S02]  /*16540*/  ISETP.GT.AND P1, PT, R0, 0x70, P2 ;  /* 0x000000700000780c */ /* 0x000fc40001724270 */
[----:B------:R-:W-:Y:S01]  /*16550*/  F2FP.F16.F32.PACK_AB R8, RZ, R8 ;  /* 0x00000008ff08723e */ /* 0x000fe200000000ff */
[----:B------:R2:W-:Y:S01]  /*16560*/  @P5 STG.E.U16 desc[UR36][R4.64+0xe0], R12 ;  /* 0x0000e00c04005986 */ /* 0x0005e2000c101524 */
[----:B0-----:R-:W-:Y:S01]  /*16570*/  PRMT R10, R9, 0x7610, R10 ;  /* 0x00007610090a7816 */ /* 0x001fe2000000000a */
[-C--:B------:R-:W-:Y:S01]  /*16580*/  FMUL R9, R216, R2.reuse ;  /* 0x00000002d8097220 */ /* 0x080fe20000400000 */
[----:B-1----:R-:W-:Y:S01]  /*16590*/  PRMT R11, R3, 0x7610, R11 ;  /* 0x00007610030b7816 */ /* 0x002fe2000000000b */
[----:B------:R-:W-:-:S03]  /*165a0*/  FMUL R3, R215, R2 ;  /* 0x00000002d7037220 */ /* 0x000fc60000400000 */
[----:B------:R-:W-:Y:S02]  /*165b0*/  F2FP.F16.F32.PACK_AB R9, RZ, R9 ;  /* 0x00000009ff09723e */ /* 0x000fe400000000ff */
[----:B--2---:R-:W-:Y:S02]  /*165c0*/  PRMT R12, R8, 0x7610, R12 ;  /* 0x00007610080c7816 */ /* 0x004fe4000000000c */
[----:B------:R-:W-:Y:S01]  /*165d0*/  F2FP.F16.F32.PACK_AB R8, RZ, R3 ;  /* 0x00000003ff08723e */ /* 0x000fe200000000ff */
[----:B------:R-:W-:Y:S01]  /*165e0*/  FMUL R3, R214, R2 ;  /* 0x00000002d6037220 */ /* 0x000fe20000400000 */
[C---:B------:R-:W-:Y:S02]  /*165f0*/  ISETP.GT.AND P4, PT, R0.reuse, 0x71, P2 ;  /* 0x000000710000780c */ /* 0x040fe40001784270 */
[----:B------:R-:W-:Y:S01]  /*16600*/  ISETP.GT.AND P5, PT, R0, 0x78, P3 ;  /* 0x000000780000780c */ /* 0x000fe20001fa4270 */
[----:B------:R0:W-:Y:S01]  /*16610*/  @P6 STG.E.U16 desc[UR36][R4.64+0xe2], R10 ;  /* 0x0000e20a04006986 */ /* 0x0001e2000c101524 */
[----:B------:R-:W-:-:S02]  /*16620*/  PRMT R13, R9, 0x7610, R13 ;  /* 0x00007610090d7816 */ /* 0x000fc4000000000d */
[----:B------:R-:W-:Y:S01]  /*16630*/  F2FP.F16.F32.PACK_AB R9, RZ, R3 ;  /* 0x00000003ff09723e */ /* 0x000fe200000000ff */
[----:B------:R1:W-:Y:S01]  /*16640*/  @P1 STG.E.U16 desc[UR36][R6.64+0xe0], R11 ;  /* 0x0000e00b06001986 */ /* 0x0003e2000c101524 */
[----:B------:R-:W-:Y:S01]  /*16650*/  ISETP.GT.AND P0, PT, R0, 0x79, P3 ;  /* 0x000000790000780c */ /* 0x000fe20001f04270 */
[-C--:B------:R-:W-:Y:S01]  /*16660*/  FMUL R3, R212, R2.reuse ;  /* 0x00000002d4037220 */ /* 0x080fe20000400000 */
[----:B------:R-:W-:Y:S02]  /*16670*/  ISETP.GT.AND P1, PT, R0, 0x78, P2 ;  /* 0x000000780000780c */ /* 0x000fe40001724270 */
[----:B------:R-:W-:Y:S01]  /*16680*/  PRMT R14, R8, 0x7610, R14 ;  /* 0x00007610080e7816 */ /* 0x000fe2000000000e */
[----:B------:R-:W-:Y:S01]  /*16690*/  FMUL R8, R213, R2 ;  /* 0x00000002d5087220 */ /* 0x000fe20000400000 */
[----:B------:R-:W-:Y:S01]  /*166a0*/  F2FP.F16.F32.PACK_AB R3, RZ, R3 ;  /* 0x00000003ff03723e */ /* 0x000fe200000000ff */
[----:B------:R2:W-:Y:S01]  /*166b0*/  @P4 STG.E.U16 desc[UR36][R6.64+0xe2], R12 ;  /* 0x0000e20c06004986 */ /* 0x0005e2000c101524 */
[----:B------:R-:W-:-:S02]  /*166c0*/  ISETP.GT.AND P4, PT, R0, 0x79, P2 ;  /* 0x000000790000780c */ /* 0x000fc40001784270 */
[----:B0-----:R-:W-:Y:S01]  /*166d0*/  F2FP.F16.F32.PACK_AB R10, RZ, R8 ;  /* 0x00000008ff0a723e */ /* 0x001fe200000000ff */
[----:B------:R-:W-:Y:S01]  /*166e0*/  @P5 STG.E.U16 desc[UR36][R4.64+0xf0], R13 ;  /* 0x0000f00d04005986 */ /* 0x000fe2000c101524 */
[----:B-1----:R-:W-:Y:S01]  /*166f0*/  PRMT R11, R3, 0x7610, R11 ;  /* 0x00007610030b7816 */ /* 0x002fe2000000000b */
[-C--:B------:R-:W-:Y:S01]  /*16700*/  FMUL R3, R210, R2.reuse ;  /* 0x00000002d2037220 */ /* 0x080fe20000400000 */
[----:B------:R-:W-:Y:S01]  /*16710*/  FMUL R8, R211, R2 ;  /* 0x00000002d3087220 */ /* 0x000fe20000400000 */
[C---:B------:R-:W-:Y:S01]  /*16720*/  ISETP.GT.AND P5, PT, R0.reuse, 0x80, P3 ;  /* 0x000000800000780c */ /* 0x040fe20001fa4270 */
[----:B------:R-:W-:Y:S01]  /*16730*/  @P0 STG.E.U16 desc[UR36][R4.64+0xf2], R14 ;  /* 0x0000f20e04000986 */ /* 0x000fe2000c101524 */
[----:B------:R-:W-:-:S03]  /*16740*/  ISETP.GT.AND P6, PT, R0, 0x81, P3 ;  /* 0x000000810000780c */ /* 0x000fc60001fc4270 */
[----:B------:R0:W-:Y:S01]  /*16750*/  @P1 STG.E.U16 desc[UR36][R6.64+0xf0], R9 ;  /* 0x0000f00906001986 */ /* 0x0001e2000c101524 */
[----:B------:R-:W-:-:S04]  /*16760*/  F2FP.F16.F32.PACK_AB R8, RZ, R8 ;  /* 0x00000008ff08723e */ /* 0x000fc800000000ff */
[----:B--2---:R-:W-:Y:S01]  /*16770*/  PRMT R12, R8, 0x7610, R12 ;  /* 0x00007610080c7816 */ /* 0x004fe2000000000c */
[-C--:B------:R-:W-:Y:S01]  /*16780*/  FMUL R8, R208, R2.reuse ;  /* 0x00000002d0087220 */ /* 0x080fe20000400000 */
[----:B0-----:R-:W-:Y:S01]  /*16790*/  F2FP.F16.F32.PACK_AB R9, RZ, R3 ;  /* 0x00000003ff09723e */ /* 0x001fe200000000ff */
[----:B------:R-:W-:Y:S01]  /*167a0*/  FMUL R3, R209, R2 ;  /* 0x00000002d1037220 */ /* 0x000fe20000400000 */
[----:B------:R0:W-:Y:S01]  /*167b0*/  @P4 STG.E.U16 desc[UR36][R6.64+0xf2], R10 ;  /* 0x0000f20a06004986 */ /* 0x0001e2000c101524 */
[----:B------:R-:W-:-:S03]  /*167c0*/  ISETP.GT.AND P0, PT, R0, 0x80, P2 ;  /* 0x000000800000780c */ /* 0x000fc60001704270 */
[----:B------:R-:W-:Y:S01]  /*167d0*/  F2FP.F16.F32.PACK_AB R3, RZ, R3 ;  /* 0x00000003ff03723e */ /* 0x000fe200000000ff */
[----:B------:R1:W-:Y:S01]  /*167e0*/  @P5 STG.E.U16 desc[UR36][R4.64+0x100], R11 ;  /* 0x0001000b04005986 */ /* 0x0003e2000c101524 */
[----:B------:R-:W-:Y:S02]  /*167f0*/  ISETP.GT.AND P1, PT, R0, 0x81, P2 ;  /* 0x000000810000780c */ /* 0x000fe40001724270 */
[----:B------:R-:W-:Y:S01]  /*16800*/  F2FP.F16.F32.PACK_AB R8, RZ, R8 ;  /* 0x00000008ff08723e */ /* 0x000fe200000000ff */
[----:B------:R2:W-:Y:S01]  /*16810*/  @P6 STG.E.U16 desc[UR36][R4.64+0x102], R12 ;  /* 0x0001020c04006986 */ /* 0x0005e2000c101524 */
[----:B0-----:R-:W-:Y:S01]  /*16820*/  PRMT R10, R9, 0x7610, R10 ;  /* 0x00007610090a7816 */ /* 0x001fe2000000000a */
[-C--:B------:R-:W-:Y:S01]  /*16830*/  FMUL R9, R207, R2.reuse ;  /* 0x00000002cf097220 */ /* 0x080fe20000400000 */
[----:B-1----:R-:W-:Y:S01]  /*16840*/  PRMT R11, R3, 0x7610, R11 ;  /* 0x00007610030b7816 */ /* 0x002fe2000000000b */
[----:B------:R-:W-:Y:S01]  /*16850*/  FMUL R3, R206, R2 ;  /* 0x00000002ce037220 */ /* 0x000fe20000400000 */
[----:B------:R-:W-:-:S02]  /*16860*/  ISETP.GT.AND P4, PT, R0, 0x88, P3 ;  /* 0x000000880000780c */ /* 0x000fc40001f84270 */
[----:B--2---:R-:W-:Y:S02]  /*16870*/  PRMT R12, R8, 0x7610, R12 ;  /* 0x00007610080c7816 */ /* 0x004fe4000000000c */
[----:B------:R-:W-:Y:S01]  /*16880*/  F2FP.F16.F32.PACK_AB R8, RZ, R3 ;  /* 0x00000003ff08723e */ /* 0x000fe200000000ff */
[-C--:B------:R-:W-:Y:S01]  /*16890*/  FMUL R3, R205, R2.reuse ;  /* 0x00000002cd037220 */ /* 0x080fe20000400000 */
[----:B------:R-:W-:Y:S02]  /*168a0*/  F2FP.F16.F32.PACK_AB R9, RZ, R9 ;  /* 0x00000009ff09723e */ /* 0x000fe400000000ff */
[C---:B------:R-:W-:Y:S01]  /*168b0*/  ISETP.GT.AND P5, PT, R0.reuse, 0x89, P3 ;  /* 0x000000890000780c */ /* 0x040fe20001fa4270 */
[----:B------:R0:W-:Y:S01]  /*168c0*/  @P0 STG.E.U16 desc[UR36][R6.64+0x100], R10 ;  /* 0x0001000a06000986 */ /* 0x0001e2000c101524 */
[----:B------:R-:W-:Y:S02]  /*168d0*/  PRMT R13, R9, 0x7610, R13 ;  /* 0x00007610090d7816 */ /* 0x000fe4000000000d */
[----:B------:R-:W-:Y:S01]  /*168e0*/  F2FP.F16.F32.PACK_AB R9, RZ, R3 ;  /* 0x00000003ff09723e */ /* 0x000fe200000000ff */
[----:B------:R1:W-:Y:S01]  /*168f0*/  @P1 STG.E.U16 desc[UR36][R6.64+0x102], R11 ;  /* 0x0001020b06001986 */ /* 0x0003e2000c101524 */
[C---:B------:R-:W-:Y:S01]  /*16900*/  ISETP.GT.AND P0, PT, R0.reuse, 0x88, P2 ;  /* 0x000000880000780c */ /* 0x040fe20001704270 */
[----:B------:R-:W-:Y:S01]  /*16910*/  FMUL R3, R203, R2 ;  /* 0x00000002cb037220 */ /* 0x000fe20000400000 */
[----:B------:R-:W-:-:S02]  /*16920*/  ISETP.GT.AND P1, PT, R0, 0x89, P2 ;  /* 0x000000890000780c */ /* 0x000fc40001724270 */
[----:B------:R-:W-:Y:S01]  /*16930*/  PRMT R14, R8, 0x7610, R14 ;  /* 0x00007610080e7816 */ /* 0x000fe2000000000e */
[----:B------:R-:W-:Y:S01]  /*16940*/  FMUL R8, R204, R2 ;  /* 0x00000002cc087220 */ /* 0x000fe20000400000 */
[----:B------:R-:W-:Y:S01]  /*16950*/  F2FP.F16.F32.PACK_AB R3, RZ, R3 ;  /* 0x00000003ff03723e */ /* 0x000fe200000000ff */
[----:B------:R2:W-:Y:S01]  /*16960*/  @P4 STG.E.U16 desc[UR36][R4.64+0x110], R12 ;  /* 0x0001100c04004986 */ /* 0x0005e2000c101524 */
[----:B------:R-:W-:Y:S02]  /*16970*/  ISETP.GT.AND P4, PT, R0, 0x90, P3 ;  /* 0x000000900000780c */ /* 0x000fe40001f84270 */
        /* <DEDUP_REMOVED lines=9> */
[----:B------:R-:W-:Y:S02]  /*16a10*/  F2FP.F16.F32.PACK_AB R8, RZ, R8 ;  /* 0x00000008ff08723e */ /* 0x000fe400000000ff */
[----:B------:R-:W-:Y:S01]  /*16a20*/  ISETP.GT.AND P1, PT, R0, 0x91, P2 ;  /* 0x000000910000780c */ /* 0x000fe20001724270 */
[----:B------:R1:W-:Y:S01]  /*16a30*/  @P4 STG.E.U16 desc[UR36][R4.64+0x120], R10 ;  /* 0x0001200a04004986 */ /* 0x0003e2000c101524 */
[----:B--2---:R-:W-:Y:S01]  /*16a40*/  PRMT R12, R8, 0x7610, R12 ;  /* 0x00007610080c7816 */ /* 0x004fe2000000000c */
[-C--:B------:R-:W-:Y:S01]  /*16a50*/  FMUL R8, R199, R2.reuse ;  /* 0x00000002c7087220 */ /* 0x080fe20000400000 */
[----:B0-----:R-:W-:Y:S01]  /*16a60*/  F2FP.F16.F32.PACK_AB R9, RZ, R3 ;  /* 0x00000003ff09723e */ /* 0x001fe200000000ff */
[----:B------:R-:W-:Y:S01]  /*16a70*/  FMUL R3, R200, R2 ;  /* 0x00000002c8037220 */ /* 0x000fe20000400000 */
[----:B------:R-:W-:Y:S01]  /*16a80*/  ISETP.GT.AND P4, PT, R0, 0x98, P3 ;  /* 0x000000980000780c */ /* 0x000fe20001f84270 */
[----:B------:R0:W-:Y:S03]  /*16a90*/  @P5 STG.E.U16 desc[UR36][R4.64+0x122], R11 ;  /* 0x0001220b04005986 */ /* 0x0001e6000c101524 */
[----:B------:R-:W-:-:S02]  /*16aa0*/  F2FP.F16.F32.PACK_AB R3, RZ, R3 ;  /* 0x00000003ff03723e */ /* 0x000fc400000000ff */
[----:B-1----:R-:W-:Y:S01]  /*16ab0*/  PRMT R10, R9, 0x7610, R10 ;  /* 0x00007610090a7816 */ /* 0x002fe2000000000a */
[----:B------:R-:W-:Y:S01]  /*16ac0*/  FMUL R9, R198, R2 ;  /* 0x00000002c6097220 */ /* 0x000fe20000400000 */
[----:B------:R-:W-:Y:S01]  /*16ad0*/  F2FP.F16.F32.PACK_AB R8, RZ, R8 ;  /* 0x00000008ff08723e */ /* 0x000fe200000000ff */
[----:B------:R1:W-:Y:S01]  /*16ae0*/  @P0 STG.E.U16 desc[UR36][R6.64+0x120], R12 ;  /* 0x0001200c06000986 */ /* 0x0003e2000c101524 */
[----:B0-----:R-:W-:Y:S01]  /*16af0*/  PRMT R11, R3, 0x7610, R11 ;  /* 0x00007610030b7816 */ /* 0x001fe2000000000b */
[----:B------:R-:W-:Y:S01]  /*16b00*/  FMUL R3, R197, R2 ;  /* 0x00000002c5037220 */ /* 0x000fe20000400000 */
[C---:B------:R-:W-:Y:S01]  /*16b10*/  ISETP.GT.AND P5, PT, R0.reuse, 0x99, P3 ;  /* 0x000000990000780c */ /* 0x040fe20001fa4270 */
[----:B------:R0:W-:Y:S01]  /*16b20*/  @P1 STG.E.U16 desc[UR36][R6.64+0x122], R10 ;  /* 0x0001220a06001986 */ /* 0x0001e2000c101524 */
[----:B------:R-:W-:Y:S02]  /*16b30*/  ISETP.GT.AND P1, PT, R0, 0x98, P2 ;  /* 0x000000980000780c */ /* 0x000fe40001724270 */
[----:B------:R-:W-:-:S02]  /*16b40*/  F2FP.F16.F32.PACK_AB R9, RZ, R9 ;  /* 0x00000009ff09723e */ /* 0x000fc400000000ff */
[----:B-1----:R-:W-:Y:S02]  /*16b50*/  PRMT R12, R8, 0x7610, R12 ;  /* 0x00007610080c7816 */ /* 0x002fe4000000000c */
[----:B------:R-:W-:Y:S01]  /*16b60*/  F2FP.F16.F32.PACK_AB R8, RZ, R3 ;  /* 0x00000003ff08723e */ /* 0x000fe200000000ff */
[-C--:B------:R-:W-:Y:S01]  /*16b70*/  FMUL R3, R196, R2.reuse ;  /* 0x00000002c4037220 */ /* 0x080fe20000400000 */
[C---:B------:R-:W-:Y:S01]  /*16b80*/  ISETP.GT.AND P0, PT, R0.reuse, 0x99, P2 ;  /* 0x000000990000780c */ /* 0x040fe20001704270 */
[----:B------:R1:W-:Y:S01]  /*16b90*/  @P4 STG.E.U16 desc[UR36][R4.64+0x130], R11 ;  /* 0x0001300b04004986 */ /* 0x0003e2000c101524 */
[----:B------:R-:W-:Y:S02]  /*16ba0*/  ISETP.GT.AND P4, PT, R0, 0xa0, P3 ;  /* 0x000000a00000780c */ /* 0x000fe40001f84270 */
[----:B------:R-:W-:Y:S02]  /*16bb0*/  PRMT R13, R9, 0x7610, R13 ;  /* 0x00007610090d7816 */ /* 0x000fe4000000000d */
        /* <DEDUP_REMOVED lines=68> */
[----:B------:R-:W-:Y:S02]  /*17000*/  ISETP.GT.AND P1, PT, R0, 0xb8, P2 ;  /* 0x000000b80000780c */ /* 0x000fe40001724270 */
[----:B------:R-:W-:Y:S02]  /*17010*/  F2FP.F16.F32.PACK_AB R8, RZ, R8 ;  /* 0x00000008ff08723e */ /* 0x000fe400000000ff */
[----:B0-----:R-:W-:Y:S01]  /*17020*/  PRMT R10, R9, 0x7610, R10 ;  /* 0x00007610090a7816 */ /* 0x001fe2000000000a */
[-C--:B------:R-:W-:Y:S01]  /*17030*/  FMUL R9, R180, R2.reuse ;  /* 0x00000002b4097220 */ /* 0x080fe20000400000 */
[----:B-1----:R-:W-:Y:S01]  /*17040*/  PRMT R11, R3, 0x7610, R11 ;  /* 0x00007610030b7816 */ /* 0x002fe2000000000b */
[----:B------:R-:W-:Y:S01]  /*17050*/  FMUL R3, R179, R2 ;  /* 0x00000002b3037220 */ /* 0x000fe20000400000 */
[----:B------:R0:W-:Y:S02]  /*17060*/  @P5 STG.E.U16 desc[UR36][R4.64+0x170], R12 ;  /* 0x0001700c04005986 */ /* 0x0001e4000c101524 */
[----:B------:R-:W-:-:S02]  /*17070*/  F2FP.F16.F32.PACK_AB R9, RZ, R9 ;  /* 0x00000009ff09723e */ /* 0x000fc400000000ff */
[C---:B------:R-:W-:Y:S02]  /*17080*/  ISETP.GT.AND P4, PT, R0.reuse, 0xb9, P2 ;  /* 0x000000b90000780c */ /* 0x040fe40001784270 */
[----:B------:R-:W-:Y:S02]  /*17090*/  ISETP.GT.AND P5, PT, R0, 0xc0, P3 ;  /* 0x000000c00000780c */ /* 0x000fe40001fa4270 */
[----:B0-----:R-:W-:Y:S02]  /*170a0*/  PRMT R12, R8, 0x7610, R12 ;  /* 0x00007610080c7816 */ /* 0x001fe4000000000c */
[----:B------:R-:W-:Y:S01]  /*170b0*/  F2FP.F16.F32.PACK_AB R8, RZ, R3 ;  /* 0x00000003ff08723e */ /* 0x000fe200000000ff */
[----:B------:R-:W-:Y:S01]  /*170c0*/  FMUL R3, R178, R2 ;  /* 0x00000002b2037220 */ /* 0x000fe20000400000 */
[----:B------:R-:W-:Y:S01]  /*170d0*/  PRMT R13, R9, 0x7610, R13 ;  /* 0x00007610090d7816 */ /* 0x000fe2000000000d */
[----:B------:R0:W-:Y:S01]  /*170e0*/  @P6 STG.E.U16 desc[UR36][R4.64+0x172], R10 ;  /* 0x0001720a04006986 */ /* 0x0001e2000c101524 */
[----:B------:R-:W-:-:S02]  /*170f0*/  ISETP.GT.AND P0, PT, R0, 0xc1, P3 ;  /* 0x000000c10000780c */ /* 0x000fc40001f04270 */
[----:B------:R-:W-:Y:S01]  /*17100*/  F2FP.F16.F32.PACK_AB R9, RZ, R3 ;  /* 0x00000003ff09723e */ /* 0x000fe200000000ff */
[----:B------:R1:W-:Y:S01]  /*17110*/  @P1 STG.E.U16 desc[UR36][R6.64+0x170], R11 ;  /* 0x0001700b06001986 */ /* 0x0003e2000c101524 */
[-C--:B------:R-:W-:Y:S01]  /*17120*/  FMUL R3, R176, R2.reuse ;  /* 0x00000002b0037220 */ /* 0x080fe20000400000 */
[----:B------:R-:W-:Y:S02]  /*17130*/  ISETP.GT.AND P1, PT, R0, 0xc0, P2 ;  /* 0x000000c00000780c */ /* 0x000fe40001724270 */
        /* <DEDUP_REMOVED lines=40> */
[C---:B------:R-:W-:Y:S01]  /*173c0*/  ISETP.GT.AND P0, PT, R0.reuse, 0xd0, P2 ;  /* 0x000000d00000780c */ /* 0x040fe20001704270 */
        /* <DEDUP_REMOVED lines=11> */
[----:B------:R-:W-:Y:S01]  /*17480*/  ISETP.GT.AND P5, PT, R0, 0xd9, P3 ;  /* 0x000000d90000780c */ /* 0x000fe20001fa4270 */
[----:B------:R-:W-:Y:S01]  /*17490*/  FMUL R8, R166, R2 ;  /* 0x00000002a6087220 */ /* 0x000fe20000400000 */
[----:B------:R-:W-:Y:S01]  /*174a0*/  @P0 STG.E.U16 desc[UR36][R6.64+0x1a0], R14 ;  /* 0x0001a00e06000986 */ /* 0x000fe2000c101524 */
[----:B------:R-:W-:-:S03]  /*174b0*/  ISETP.GT.AND P0, PT, R0, 0xd8, P2 ;  /* 0x000000d80000780c */ /* 0x000fc60001704270 */
[----:B------:R0:W-:Y:S01]  /*174c0*/  @P1 STG.E.U16 desc[UR36][R6.64+0x1a2], R9 ;  /* 0x0001a20906001986 */ /* 0x0001e2000c101524 */
[----:B------:R-:W-:Y:S02]  /*174d0*/  F2FP.F16.F32.PACK_AB R8, RZ, R8 ;  /* 0x00000008ff08723e */ /* 0x000fe400000000ff */
[----:B------:R-:W-:Y:S02]  /*174e0*/  ISETP.GT.AND P1, PT, R0, 0xd9, P2 ;  /* 0x000000d90000780c */ /* 0x000fe40001724270 */
        /* <DEDUP_REMOVED lines=16> */
[----:B------:R1:W-:Y:S01]  /*175f0*/  @P1 STG.E.U16 desc[UR36][R6.64+0x1b2], R10 ;  /* 0x0001b20a06001986 */ /* 0x0003e2000c101524 */
[----:B------:R-:W-:Y:S02]  /*17600*/  ISETP.GT.AND P1, PT, R0, 0xe0, P2 ;  /* 0x000000e00000780c */ /* 0x000fe40001724270 */
[----:B0-----:R-:W-:Y:S02]  /*17610*/  PRMT R12, R8, 0x7610, R12 ;  /* 0x00007610080c7816 */ /* 0x001fe4000000000c */
[----:B------:R-:W-:Y:S01]  /*17620*/  F2FP.F16.F32.PACK_AB R8, RZ, R3 ;  /* 0x00000003ff08723e */ /* 0x000fe200000000ff */
[-C--:B------:R-:W-:Y:S01]  /*17630*/  FMUL R3, R160, R2.reuse ;  /* 0x00000002a0037220 */ /* 0x080fe20000400000 */
[----:B------:R-:W-:Y:S01]  /*17640*/  ISETP.GT.AND P0, PT, R0, 0xe1, P2 ;  /* 0x000000e10000780c */ /* 0x000fe20001704270 */
[----:B------:R0:W-:Y:S01]  /*17650*/  @P4 STG.E.U16 desc[UR36][R4.64+0x1c0], R11 ;  /* 0x0001c00b04004986 */ /* 0x0001e2000c101524 */
[----:B-1----:R-:W-:Y:S02]  /*17660*/  PRMT R10, R9, 0x7610, R10 ;  /* 0x00007610090a7816 */ /* 0x002fe4000000000a */
[----:B------:R-:W-:Y:S01]  /*17670*/  PRMT R13, R8, 0x7610, R13 ;  /* 0x00007610080d7816 */ /* 0x000fe2000000000d */
[----:B------:R-:W-:Y:S01]  /*17680*/  @P5 STG.E.U16 desc[UR36][R4.64+0x1c2], R12 ;  /* 0x0001c20c04005986 */ /* 0x000fe2000c101524 */
[----:B------:R-:W-:Y:S01]  /*17690*/  FMUL R8, R159, R2 ;  /* 0x000000029f087220 */ /* 0x000fe20000400000 */
[----:B------:R-:W-:-:S02]  /*176a0*/  ISETP.GT.AND P4, PT, R0, 0xe8, P3 ;  /* 0x000000e80000780c */ /* 0x000fc40001f84270 */
[----:B------:R-:W-:Y:S01]  /*176b0*/  F2FP.F16.F32.PACK_AB R9, RZ, R3 ;  /* 0x00000003ff09723e */ /* 0x000fe200000000ff */
[----:B------:R-:W-:Y:S01]  /*176c0*/  FMUL R3, R158, R2 ;  /* 0x000000029e037220 */ /* 0x000fe20000400000 */
[C---:B------:R-:W-:Y:S02]  /*176d0*/  ISETP.GT.AND P5, PT, R0.reuse, 0xe9, P3 ;  /* 0x000000e90000780c */ /* 0x040fe40001fa4270 */
[----:B------:R-:W-:Y:S02]  /*176e0*/  ISETP.GT.AND P6, PT, R0, 0xe8, P2 ;  /* 0x000000e80000780c */ /* 0x000fe400017c4270 */
[----:B------:R-:W-:Y:S01]  /*176f0*/  F2FP.F16.F32.PACK_AB R8, RZ, R8 ;  /* 0x00000008ff08723e */ /* 0x000fe200000000ff */
[----:B------:R1:W-:Y:S01]  /*17700*/  @P1 STG.E.U16 desc[UR36][R6.64+0x1c0], R10 ;  /* 0x0001c00a06001986 */ /* 0x0003e2000c101524 */
[----:B------:R-:W-:Y:S02]  /*17710*/  F2FP.F16.F32.PACK_AB R3, RZ, R3 ;  /* 0x00000003ff03723e */ /* 0x000fe400000000ff */
[----:B0-----:R-:W-:-:S02]  /*17720*/  PRMT R11, R8, 0x7610, R11 ;  /* 0x00007610080b7816 */ /* 0x001fc4000000000b */
[----:B------:R-:W-:Y:S01]  /*17730*/  PRMT R18, R3, 0x7610, R18 ;  /* 0x0000761003127816 */ /* 0x000fe20000000012 */
[----:B------:R0:W-:Y:S01]  /*17740*/  @P0 STG.E.U16 desc[UR36][R6.64+0x1c2], R13 ;  /* 0x0001c20d06000986 */ /* 0x0001e2000c101524 */
[----:B-1----:R-:W-:Y:S01]  /*17750*/  PRMT R10, R9, 0x7610, R10 ;  /* 0x00007610090a7816 */ /* 0x002fe2000000000a */
[----:B------:R-:W-:-:S04]  /*17760*/  FMUL R3, R157, R2 ;  /* 0x000000029d037220 */ /* 0x000fc80000400000 */
[----:B------:R-:W-:Y:S01]  /*17770*/  @P4 STG.E.U16 desc[UR36][R4.64+0x1d0], R10 ;  /* 0x0001d00a04004986 */ /* 0x000fe2000c101524 */
[----:B------:R-:W-:-:S03]  /*17780*/  ISETP.GT.AND P4, PT, R0, 0xe9, P2 ;  /* 0x000000e90000780c */ /* 0x000fc60001784270 */
[----:B------:R1:W-:Y:S01]  /*17790*/  @P5 STG.E.U16 desc[UR36][R4.64+0x1d2], R11 ;  /* 0x0001d20b04005986 */ /* 0x0003e2000c101524 */
[----:B------:R-:W-:-:S03]  /*177a0*/  ISETP.GT.AND P5, PT, R0, 0xf0, P3 ;  /* 0x000000f00000780c */ /* 0x000fc60001fa4270 */
[----:B------:R-:W-:Y:S01]  /*177b0*/  @P6 STG.E.U16 desc[UR36][R6.64+0x1d0], R18 ;  /* 0x0001d01206006986 */ /* 0x000fe2000c101524 */
[----:B------:R-:W-:Y:S01]  /*177c0*/  ISETP.GT.AND P6, PT, R0, 0xf1, P3 ;  /* 0x000000f10000780c */ /* 0x000fe20001fc4270 */
[-C--:B------:R-:W-:Y:S01]  /*177d0*/  FMUL R8, R156, R2.reuse ;  /* 0x000000029c087220 */ /* 0x080fe20000400000 */
[----:B------:R-:W-:Y:S01]  /*177e0*/  FMUL R9, R155, R2 ;  /* 0x000000029b097220 */ /* 0x000fe20000400000 */
[----:B0-----:R-:W-:-:S03]  /*177f0*/  F2FP.F16.F32.PACK_AB R13, RZ, R3 ;  /* 0x00000003ff0d723e */ /* 0x001fc600000000ff */
[----:B------:R-:W-:Y:S02]  /*17800*/  F2FP.F16.F32.PACK_AB R14, RZ, R8 ;  /* 0x00000008ff0e723e */ /* 0x000fe400000000ff */
[----:B------:R-:W-:Y:S01]  /*17810*/  F2FP.F16.F32.PACK_AB R15, RZ, R9 ;  /* 0x00000009ff0f723e */ /* 0x000fe200000000ff */
[----:B------:R-:W-:Y:S01]  /*17820*/  @P4 STG.E.U16 desc[UR36][R6.64+0x1d2], R13 ;  /* 0x0001d20d06004986 */ /* 0x000fe2000c101524 */
[----:B------:R-:W-:-:S03]  /*17830*/  ISETP.GT.AND P4, PT, R0, 0xf1, P2 ;  /* 0x000000f10000780c */ /* 0x000fc60001784270 */
[----:B------:R-:W-:Y:S04]  /*17840*/  @P5 STG.E.U16 desc[UR36][R4.64+0x1e0], R14 ;  /* 0x0001e00e04005986 */ /* 0x000fe8000c101524 */
[----:B------:R-:W-:Y:S01]  /*17850*/  @P6 STG.E.U16 desc[UR36][R4.64+0x1e2], R15 ;  /* 0x0001e20f04006986 */ /* 0x000fe2000c101524 */
[----:B------:R-:W-:Y:S01]  /*17860*/  ISETP.GT.AND P6, PT, R0, 0xf0, P2 ;  /* 0x000000f00000780c */ /* 0x000fe200017c4270 */
[-C--:B-1----:R-:W-:Y:S01]  /*17870*/  FMUL R11, R154, R2.reuse ;  /* 0x000000029a0b7220 */ /* 0x082fe20000400000 */
[----:B------:R-:W-:-:S04]  /*17880*/  FMUL R12, R23, R2 ;  /* 0x00000002170c7220 */ /* 0x000fc80000400000 */
[----:B------:R-:W-:Y:S02]  /*17890*/  F2FP.F16.F32.PACK_AB R11, RZ, R11 ;  /* 0x0000000bff0b723e */ /* 0x000fe400000000ff */
[----:B------:R-:W-:Y:S02]  /*178a0*/  F2FP.F16.F32.PACK_AB R12, RZ, R12 ;  /* 0x0000000cff0c723e */ /* 0x000fe400000000ff */
[C---:B------:R-:W-:Y:S02]  /*178b0*/  ISETP.GT.AND P5, PT, R0.reuse, 0xf8, P3 ;  /* 0x000000f80000780c */ /* 0x040fe40001fa4270 */
[----:B------:R-:W-:Y:S01]  /*178c0*/  ISETP.GT.AND P3, PT, R0, 0xf9, P3 ;  /* 0x000000f90000780c */ /* 0x000fe20001f64270 */
[----:B------:R-:W-:Y:S01]  /*178d0*/  @P6 STG.E.U16 desc[UR36][R6.64+0x1e0], R11 ;  /* 0x0001e00b06006986 */ /* 0x000fe2000c101524 */
[----:B------:R-:W-:-:S03]  /*178e0*/  FMUL R10, R22, R2 ;  /* 0x00000002160a7220 */ /* 0x000fc60000400000 */
[----:B------:R0:W-:Y:S01]  /*178f0*/  @P4 STG.E.U16 desc[UR36][R6.64+0x1e2], R12 ;  /* 0x0001e20c06004986 */ /* 0x0001e2000c101524 */
[----:B------:R-:W-:Y:S01]  /*17900*/  ISETP.GT.AND P4, PT, R0, 0xf8, P2 ;  /* 0x000000f80000780c */ /* 0x000fe20001784270 */
[-C--:B------:R-:W-:Y:S01]  /*17910*/  FMUL R9, R21, R2.reuse ;  /* 0x0000000215097220 */ /* 0x080fe20000400000 */
[-C--:B------:R-:W-:Y:S01]  /*17920*/  FMUL R8, R19, R2.reuse ;  /* 0x0000000213087220 */ /* 0x080fe20000400000 */
[----:B------:R-:W-:Y:S01]  /*17930*/  FMUL R3, R20, R2 ;  /* 0x0000000214037220 */ /* 0x000fe20000400000 */
[----:B------:R-:W-:Y:S02]  /*17940*/  F2FP.F16.F32.PACK_AB R10, RZ, R10 ;  /* 0x0000000aff0a723e */ /* 0x000fe400000000ff */
[----:B------:R-:W-:Y:S02]  /*17950*/  ISETP.GT.AND P2, PT, R0, 0xf9, P2 ;  /* 0x000000f90000780c */ /* 0x000fe40001744270 */
[----:B------:R-:W-:Y:S02]  /*17960*/  F2FP.F16.F32.PACK_AB R9, RZ, R9 ;  /* 0x00000009ff09723e */ /* 0x000fe400000000ff */
[----:B------:R-:W-:-:S02]  /*17970*/  F2FP.F16.F32.PACK_AB R8, RZ, R8 ;  /* 0x00000008ff08723e */ /* 0x000fc400000000ff */
[----:B------:R-:W-:Y:S01]  /*17980*/  F2FP.F16.F32.PACK_AB R3, RZ, R3 ;  /* 0x00000003ff03723e */ /* 0x000fe200000000ff */
[----:B------:R-:W-:Y:S01]  /*17990*/  @P5 STG.E.U16 desc[UR36][R4.64+0x1f0], R10 ;  /* 0x0001f00a04005986 */ /* 0x000fe2000c101524 */
[----:B0-----:R-:W-:Y:S01]  /*179a0*/  PRMT R12, R8, 0x7610, R12 ;  /* 0x00007610080c7816 */ /* 0x001fe2000000000c */
[----:B------:R-:W-:Y:S01]  /*179b0*/  @P4 IMAD.MOV.U32 R8, RZ, RZ, R6 ;  /* 0x000000ffff084224 */ /* 0x000fe200078e0006 */
[----:B------:R-:W-:Y:S01]  /*179c0*/  PRMT R11, R3, 0x7610, R11 ;  /* 0x00007610030b7816 */ /* 0x000fe2000000000b */
[----:B------:R0:W-:Y:S01]  /*179d0*/  @P3 STG.E.U16 desc[UR36][R4.64+0x1f2], R9 ;  /* 0x0001f20904003986 */ /* 0x0001e2000c101524 */
[----:B------:R-:W-:Y:S01]  /*179e0*/  USHF.L.U32 UR12, UR8, 0x8, URZ ;  /* 0x00000008080c7899 */ /* 0x000fe2000800063f */
[----:B------:R-:W-:Y:S01]  /*179f0*/  ISETP.GT.AND P1, PT, R153, 0x80, PT ;  /* 0x000000809900780c */ /* 0x000fe20003f24270 */
[----:B------:R-:W-:Y:S01]  /*17a00*/  USHF.L.U64.HI UR11, UR8, 0x8, UR9 ;  /* 0x00000008080b7899 */ /* 0x000fe20008010209 */
[----:B0-----:R-:W-:-:S03]  /*17a10*/  @P4 MOV R9, R7 ;  /* 0x0000000700094202 */ /* 0x001fc60000000f00 */
[----:B------:R-:W-:Y:S02]  /*17a20*/  IMAD.U32 R3, RZ, RZ, UR12 ;  /* 0x0000000cff037e24 */ /* 0x000fe4000f8e00ff */
[----:B------:R0:W-:Y:S01]  /*17a30*/  @P4 STG.E.U16 desc[UR36][R8.64+0x1f0], R11 ;  /* 0x0001f00b08004986 */ /* 0x0001e2000c101524 */
[C---:B------:R-:W-:Y:S02]  /*17a40*/  ISETP.GT.AND P3, PT, R0.reuse, RZ, P1 ;  /* 0x000000ff0000720c */ /* 0x040fe40000f64270 */
[----:B------:R-:W-:Y:S01]  /*17a50*/  ISETP.GT.AND P4, PT, R0, 0x1, P1 ;  /* 0x000000010000780c */ /* 0x000fe20000f84270 */
[-C--:B------:R-:W-:Y:S01]  /*17a60*/  FMUL R24, R24, R2.reuse ;  /* 0x0000000218187220 */ /* 0x080fe20000400000 */
[----:B------:R-:W-:Y:S01]  /*17a70*/  FMUL R25, R25, R2 ;  /* 0x0000000219197220 */ /* 0x000fe20000400000 */
[----:B0-----:R-:W-:Y:S01]  /*17a80*/  @P2 IMAD.MOV.U32 R8, RZ, RZ, R6 ;  /* 0x000000ffff082224 */ /* 0x001fe200078e0006 */
[----:B------:R-:W-:Y:S01]  /*17a90*/  @P2 MOV R9, R7 ;  /* 0x0000000700092202 */ /* 0x000fe20000000f00 */
[----:B------:R-:W-:-:S04]  /*17aa0*/  IMAD.U32 R7, RZ, RZ, UR11 ;  /* 0x0000000bff077e24 */ /* 0x000fc8000f8e00ff */
[----:B------:R0:W-:Y:S01]  /*17ab0*/  @P2 STG.E.U16 desc[UR36][R8.64+0x1f2], R12 ;  /* 0x0001f20c08002986 */ /* 0x0001e2000c101524 */
[C---:B------:R-:W-:Y:S02]  /*17ac0*/  IADD3 R6, P2, P6, R4.reuse, UR5, R3 ;  /* 0x0000000504067c10 */ /* 0x040fe4000fe5e003 */
[----:B------:R-:W-:Y:S02]  /*17ad0*/  IADD3 R4, P5, R4, UR12, RZ ;  /* 0x0000000c04047c10 */ /* 0x000fe4000ffbe0ff */
[----:B------:R-:W-:Y:S02]  /*17ae0*/  IADD3.X R7, R5, UR4, R7, P2, P6 ;  /* 0x0000000405077c10 */ /* 0x000fe400097ec407 */
[----:B------:R-:W-:Y:S02]  /*17af0*/  ISETP.GT.AND P0, PT, R153, 0x88, PT ;  /* 0x000000889900780c */ /* 0x000fe40003f04270 */
[----:B------:R-:W-:Y:S02]  /*17b00*/  F2FP.F16.F32.PACK_AB R24, RZ, R24 ;  /* 0x00000018ff18723e */ /* 0x000fe400000000ff */
[----:B------:R-:W-:-:S02]  /*17b10*/  IADD3.X R5, R5, UR11, RZ, P5, !PT ;  /* 0x0000000b05057c10 */ /* 0x000fc4000affe4ff */
[----:B------:R-:W-:Y:S02]  /*17b20*/  F2FP.F16.F32.PACK_AB R25, RZ, R25 ;  /* 0x00000019ff19723e */ /* 0x000fe400000000ff */
[C---:B------:R-:W-:Y:S01]  /*17b30*/  ISETP.GT.AND P2, PT, R0.reuse, RZ, P0 ;  /* 0x000000ff0000720c */ /* 0x040fe20000744270 */
[----:B------:R-:W-:Y:S01]  /*17b40*/  @P3 STG.E.U16 desc[UR36][R4.64], R24 ;  /* 0x0000001804003986 */ /* 0x000fe2000c101524 */
[----:B------:R-:W-:Y:S01]  /*17b50*/  ISETP.GT.AND P3, PT, R0, 0x1, P0 ;  /* 0x000000010000780c */ /* 0x000fe20000764270 */
[-C--:B------:R-:W-:Y:S02]  /*17b60*/  FMUL R26, R26, R2.reuse ;  /* 0x000000021a1a7220 */ /* 0x080fe40000400000 */
[----:B------:R-:W-:Y:S01]  /*17b70*/  @P4 STG.E.U16 desc[UR36][R4.64+0x2], R25 ;  /* 0x0000021904004986 */ /* 0x000fe2000c101524 */
[----:B------:R-:W-:Y:S01]  /*17b80*/  ISETP.GT.AND P4, PT, R0, 0x8, P1 ;  /* 0x000000080000780c */ /* 0x000fe20000f84270 */
[-C--:B------:R-:W-:Y:S01]  /*17b90*/  FMUL R27, R27, R2.reuse ;  /* 0x000000021b1b7220 */ /* 0x080fe20000400000 */
[----:B0-----:R-:W-:Y:S01]  /*17ba0*/  IADD3 R8, P5, R4, UR5, RZ ;  /* 0x0000000504087c10 */ /* 0x001fe2000ffbe0ff */
[----:B------:R-:W-:Y:S01]  /*17bb0*/  FMUL R28, R28, R2 ;  /* 0x000000021c1c7220 */ /* 0x000fe20000400000 */
[----:B------:R-:W-:-:S02]  /*17bc0*/  F2FP.F16.F32.PACK_AB R26, RZ, R26 ;  /* 0x0000001aff1a723e */ /* 0x000fc400000000ff */
[----:B------:R-:W-:Y:S02]  /*17bd0*/  IADD3.X R9, R5, UR4, RZ, P5, !PT ;  /* 0x0000000405097c10 */ /* 0x000fe4000affe4ff */
[----:B------:R-:W-:Y:S02]  /*17be0*/  F2FP.F16.F32.PACK_AB R27, RZ, R27 ;  /* 0x0000001bff1b723e */ /* 0x000fe400000000ff */
[----:B------:R-:W-:Y:S01]  /*17bf0*/  F2FP.F16.F32.PACK_AB R28, RZ, R28 ;  /* 0x0000001cff1c723e */ /* 0x000fe200000000ff */
[----:B------:R-:W-:Y:S01]  /*17c00*/  @P2 STG.E.U16 desc[UR36][R8.64], R26 ;  /* 0x0000001a08002986 */ /* 0x000fe2000c101524 */
[C---:B------:R-:W-:Y:S02]  /*17c10*/  ISETP.GT.AND P5, PT, R0.reuse, 0x9, P1 ;  /* 0x000000090000780c */ /* 0x040fe40000fa4270 */
[C---:B------:R-:W-:Y:S01]  /*17c20*/  ISETP.GT.AND P2, PT, R0.reuse, 0x8, P0 ;  /* 0x000000080000780c */ /* 0x040fe20000744270 */
[----:B------:R-:W-:Y:S01]  /*17c30*/  @P3 STG.E.U16 desc[UR36][R8.64+0x2], R27 ;  /* 0x0000021b08003986 */ /* 0x000fe2000c101524 */
[-C--:B------:R-:W-:Y:S01]  /*17c40*/  FMUL R29, R29, R2.reuse ;  /* 0x000000021d1d7220 */ /* 0x080fe20000400000 */
[----:B------:R-:W-:Y:S01]  /*17c50*/  ISETP.GT.AND P3, PT, R0, 0x9, P0 ;  /* 0x000000090000780c */ /* 0x000fe20000764270 */
[-C--:B------:R-:W-:Y:S01]  /*17c60*/  FMUL R30, R30, R2.reuse ;  /* 0x000000021e1e7220 */ /* 0x080fe20000400000 */
[----:B------:R-:W-:Y:S01]  /*17c70*/  @P4 STG.E.U16 desc[UR36][R4.64+0x10], R28 ;  /* 0x0000101c04004986 */ /* 0x000fe2000c101524 */
[----:B------:R-:W-:Y:S01]  /*17c80*/  ISETP.GT.AND P4, PT, R0, 0x10, P1 ;  /* 0x000000100000780c */ /* 0x000fe20000f84270 */
[-C--:B------:R-:W-:Y:S01]  /*17c90*/  FMUL R31, R31, R2.reuse ;  /* 0x000000021f1f7220 */ /* 0x080fe20000400000 */
[----:B------:R-:W-:Y:S01]  /*17ca0*/  IADD3 R10, P6, R4, UR5, RZ ;  /* 0x00000005040a7c10 */ /* 0x000fe2000ffde0ff */
[----:B------:R-:W-:Y:S01]  /*17cb0*/  FMUL R32, R32, R2 ;  /* 0x0000000220207220 */ /* 0x000fe20000400000 */
[----:B------:R-:W-:-:S02]  /*17cc0*/  F2FP.F16.F32.PACK_AB R29, RZ, R29 ;  /* 0x0000001dff1d723e */ /* 0x000fc400000000ff */
[----:B------:R-:W-:Y:S02]  /*17cd0*/  F2FP.F16.F32.PACK_AB R30, RZ, R30 ;  /* 0x0000001eff1e723e */ /* 0x000fe400000000ff */
[----:B------:R-:W-:Y:S02]  /*17ce0*/  IADD3.X R11, R5, UR4, RZ, P6, !PT ;  /* 0x00000004050b7c10 */ /* 0x000fe4000b7fe4ff */
[----:B------:R-:W-:Y:S01]  /*17cf0*/  F2FP.F16.F32.PACK_AB R31, RZ, R31 ;  /* 0x0000001fff1f723e */ /* 0x000fe200000000ff */
[----:B------:R-:W-:Y:S01]  /*17d00*/  @P5 STG.E.U16 desc[UR36][R4.64+0x12], R29 ;  /* 0x0000121d04005986 */ /* 0x000fe2000c101524 */
[----:B------:R-:W-:Y:S02]  /*17d10*/  F2FP.F16.F32.PACK_AB R32, RZ, R32 ;  /* 0x00000020ff20723e */ /* 0x000fe400000000ff */
[C---:B------:R-:W-:Y:S01]  /*17d20*/  ISETP.GT.AND P5, PT, R0.reuse, 0x11, P1 ;  /* 0x000000110000780c */ /* 0x040fe20000fa4270 */
[----:B------:R-:W-:Y:S01]  /*17d30*/  @P2 STG.E.U16 desc[UR36][R10.64+0x10], R30 ;  /* 0x0000101e0a002986 */ /* 0x000fe2000c101524 */
[----:B------:R-:W-:Y:S01]  /*17d40*/  ISETP.GT.AND P2, PT, R0, 0x10, P0 ;  /* 0x000000100000780c */ /* 0x000fe20000744270 */
[----:B------:R-:W-:-:S02]  /*17d50*/  FMUL R33, R33, R2 ;  /* 0x0000000221217220 */ /* 0x000fc40000400000 */
[----:B------:R-:W-:Y:S01]  /*17d60*/  @P3 STG.E.U16 desc[UR36][R6.64+0x12], R31 ;  /* 0x0000121f06003986 */ /* 0x000fe2000c101524 */
[----:B------:R-:W-:Y:S01]  /*17d70*/  ISETP.GT.AND P3, PT, R0, 0x11, P0 ;  /* 0x000000110000780c */ /* 0x000fe20000764270 */
[-C--:B------:R-:W-:Y:S02]  /*17d80*/  FMUL R34, R34, R2.reuse ;  /* 0x0000000222227220 */ /* 0x080fe40000400000 */
[----:B------:R-:W-:Y:S01]  /*17d90*/  @P4 STG.E.U16 desc[UR36][R4.64+0x20], R32 ;  /* 0x0000202004004986 */ /* 0x000fe2000c101524 */
[----:B------:R-:W-:Y:S01]  /*17da0*/  ISETP.GT.AND P4, PT, R0, 0x18, P1 ;  /* 0x000000180000780c */ /* 0x000fe20000f84270 */
[-C--:B------:R-:W-:Y:S01]  /*17db0*/  FMUL R35, R35, R2.reuse ;  /* 0x0000000223237220 */ /* 0x080fe20000400000 */
[----:B------:R-:W-:Y:S01]  /*17dc0*/  FMUL R36, R36, R2 ;  /* 0x0000000224247220 */ /* 0x000fe20000400000 */
[----:B------:R-:W-:Y:S02]  /*17dd0*/  F2FP.F16.F32.PACK_AB R33, RZ, R33 ;  /* 0x00000021ff21723e */ /* 0x000fe400000000ff */
[----:B------:R-:W-:-:S02]  /*17de0*/  F2FP.F16.F32.PACK_AB R34, RZ, R34 ;  /* 0x00000022ff22723e */ /* 0x000fc400000000ff */
[----:B------:R-:W-:Y:S01]  /*17df0*/  F2FP.F16.F32.PACK_AB R35, RZ, R35 ;  /* 0x00000023ff23723e */ /* 0x000fe200000000ff */
[----:B------:R-:W-:Y:S01]  /*17e00*/  @P5 STG.E.U16 desc[UR36][R4.64+0x22], R33 ;  /* 0x0000222104005986 */ /* 0x000fe2000c101524 */
[----:B------:R-:W-:Y:S02]  /*17e10*/  F2FP.F16.F32.PACK_AB R36, RZ, R36 ;  /* 0x00000024ff24723e */ /* 0x000fe400000000ff */
[C---:B------:R-:W-:Y:S01]  /*17e20*/  ISETP.GT.AND P5, PT, R0.reuse, 0x19, P1 ;  /* 0x000000190000780c */ /* 0x040fe20000fa4270 */
[----:B------:R-:W-:Y:S01]  /*17e30*/  @P2 STG.E.U16 desc[UR36][R6.64+0x20], R34 ;  /* 0x0000202206002986 */ /* 0x000fe2000c101524 */
[C---:B------:R-:W-:Y:S01]  /*17e40*/  ISETP.GT.AND P2, PT, R0.reuse, 0x18, P0 ;  /* 0x000000180000780c */ /* 0x040fe20000744270 */
[-C--:B------:R-:W-:Y:S02]  /*17e50*/  FMUL R37, R37, R2.reuse ;  /* 0x0000000225257220 */ /* 0x080fe40000400000 */
[----:B------:R-:W-:Y:S01]  /*17e60*/  @P3 STG.E.U16 desc[UR36][R6.64+0x22], R35 ;  /* 0x0000222306003986 */ /* 0x000fe2000c101524 */
[----:B------:R-:W-:Y:S01]  /*17e70*/  ISETP.GT.AND P3, PT, R0, 0x19, P0 ;  /* 0x000000190000780c */ /* 0x000fe20000764270 */
[----:B------:R-:W-:-:S02]  /*17e80*/  FMUL R38, R38, R2 ;  /* 0x0000000226267220 */ /* 0x000fc40000400000 */
[----:B------:R-:W-:Y:S01]  /*17e90*/  @P4 STG.E.U16 desc[UR36][R4.64+0x30], R36 ;  /* 0x0000302404004986 */ /* 0x000fe2000c101524 */
[----:B------:R-:W-:Y:S01]  /*17ea0*/  ISETP.GT.AND P4, PT, R0, 0x20, P1 ;  /* 0x000000200000780c */ /* 0x000fe20000f84270 */
[-C--:B------:R-:W-:Y:S01]  /*17eb0*/  FMUL R39, R39, R2.reuse ;  /* 0x0000000227277220 */ /* 0x080fe20000400000 */
[----:B------:R-:W-:Y:S01]  /*17ec0*/  FMUL R40, R40, R2 ;  /* 0x0000000228287220 */ /* 0x000fe20000400000 */
[----:B------:R-:W-:Y:S02]  /*17ed0*/  F2FP.F16.F32.PACK_AB R37, RZ, R37 ;  /* 0x00000025ff25723e */ /* 0x000fe400000000ff */
[----:B------:R-:W-:Y:S02]  /*17ee0*/  F2FP.F16.F32.PACK_AB R38, RZ, R38 ;  /* 0x00000026ff26723e */ /* 0x000fe400000000ff */
[----:B------:R-:W-:Y:S01]  /*17ef0*/  F2FP.F16.F32.PACK_AB R39, RZ, R39 ;  /* 0x00000027ff27723e */ /* 0x000fe200000000ff */
[----:B------:R-:W-:Y:S01]  /*17f00*/  @P5 STG.E.U16 desc[UR36][R4.64+0x32], R37 ;  /* 0x0000322504005986 */ /* 0x000fe2000c101524 */
[----:B------:R-:W-:-:S02]  /*17f10*/  F2FP.F16.F32.PACK_AB R40, RZ, R40 ;  /* 0x00000028ff28723e */ /* 0x000fc400000000ff */
[C---:B------:R-:W-:Y:S01]  /*17f20*/  ISETP.GT.AND P5, PT, R0.reuse, 0x21, P1 ;  /* 0x000000210000780c */ /* 0x040fe20000fa4270 */
[----:B------:R-:W-:Y:S01]  /*17f30*/  @P2 STG.E.U16 desc[UR36][R6.64+0x30], R38 ;  /* 0x0000302606002986 */ /* 0x000fe2000c101524 */
[C---:B------:R-:W-:Y:S01]  /*17f40*/  ISETP.GT.AND P2, PT, R0.reuse, 0x20, P0 ;  /* 0x000000200000780c */ /* 0x040fe20000744270 */
[-C--:B------:R-:W-:Y:S02]  /*17f50*/  FMUL R41, R41, R2.reuse ;  /* 0x0000000229297220 */ /* 0x080fe40000400000 */
[----:B------:R-:W-:Y:S01]  /*17f60*/  @P3 STG.E.U16 desc[UR36][R6.64+0x32], R39 ;  /* 0x0000322706003986 */ /* 0x000fe2000c101524 */
[----:B------:R-:W-:Y:S01]  /*17f70*/  ISETP.GT.AND P3, PT, R0, 0x21, P0 ;  /* 0x000000210000780c */ /* 0x000fe20000764270 */
[-C--:B------:R-:W-:Y:S02]  /*17f80*/  FMUL R42, R42, R2.reuse ;  /* 0x000000022a2a7220 */ /* 0x080fe40000400000 */
[----:B------:R-:W-:Y:S01]  /*17f90*/  @P4 STG.E.U16 desc[UR36][R4.64+0x40], R40 ;  /* 0x0000402804004986 */ /* 0x000fe2000c101524 */
[----:B------:R-:W-:Y:S01]  /*17fa0*/  ISETP.GT.AND P4, PT, R0, 0x28, P1 ;  /* 0x000000280000780c */ /* 0x000fe20000f84270 */
[-C--:B------:R-:W-:Y:S01]  /*17fb0*/  FMUL R43, R43, R2.reuse ;  /* 0x000000022b2b7220 */ /* 0x080fe20000400000 */
[----:B------:R-:W-:Y:S01]  /*17fc0*/  FMUL R44, R44, R2 ;  /* 0x000000022c2c7220 */ /* 0x000fe20000400000 */
[----:B------:R-:W-:-:S02]  /*17fd0*/  F2FP.F16.F32.PACK_AB R41, RZ, R41 ;  /* 0x00000029ff29723e */ /* 0x000fc400000000ff */
[----:B------:R-:W-:Y:S02]  /*17fe0*/  F2FP.F16.F32.PACK_AB R42, RZ, R42 ;  /* 0x0000002aff2a723e */ /* 0x000fe400000000ff */
        /* <DEDUP_REMOVED lines=357> */
[----:B------:R-:W-:Y:S01]  /*19640*/  ISETP.GT.AND P2, PT, R0, 0xd8, P0 ;  /* 0x000000d80000780c */ /* 0x000fe20000744270 */
[-C--:B------:R-:W-:Y:S02]  /*19650*/  FMUL R133, R133, R2.reuse ;  /* 0x0000000285857220 */ /* 0x080fe40000400000 */
[----:B------:R-:W-:Y:S01]  /*19660*/  @P3 STG.E.U16 desc[UR36][R6.64+0x1a2], R131 ;  /* 0x0001a28306003986 */ /* 0x000fe2000c101524 */
[----:B------:R-:W-:-:S03]  /*19670*/  FMUL R134, R134, R2 ;  /* 0x0000000286867220 */ /* 0x000fc60000400000 */
[----:B------:R-:W-:Y:S01]  /*19680*/  @P4 STG.E.U16 desc[UR36][R4.64+0x1b0], R132 ;  /* 0x0001b08404004986 */ /* 0x000fe2000c101524 */
[C---:B------:R-:W-:Y:S01]  /*19690*/  ISETP.GT.AND P4, PT, R0.reuse, 0xd9, P0 ;  /* 0x000000d90000780c */ /* 0x040fe20000784270 */
[----:B------:R-:W-:Y:S01]  /*196a0*/  FMUL R135, R135, R2 ;  /* 0x0000000287877220 */ /* 0x000fe20000400000 */
[----:B------:R-:W-:Y:S02]  /*196b0*/  F2FP.F16.F32.PACK_AB R133, RZ, R133 ;  /* 0x00000085ff85723e */ /* 0x000fe400000000ff */
[----:B------:R-:W-:Y:S02]  /*196c0*/  F2FP.F16.F32.PACK_AB R134, RZ, R134 ;  /* 0x00000086ff86723e */ /* 0x000fe400000000ff */
[----:B------:R-:W-:Y:S01]  /*196d0*/  F2FP.F16.F32.PACK_AB R135, RZ, R135 ;  /* 0x00000087ff87723e */ /* 0x000fe200000000ff */
[----:B------:R-:W-:Y:S01]  /*196e0*/  @P5 STG.E.U16 desc[UR36][R4.64+0x1b2], R133 ;  /* 0x0001b28504005986 */ /* 0x000fe2000c101524 */
[----:B------:R-:W-:-:S03]  /*196f0*/  ISETP.GT.AND P5, PT, R0, 0xe0, P1 ;  /* 0x000000e00000780c */ /* 0x000fc60000fa4270 */
[----:B------:R-:W-:Y:S01]  /*19700*/  @P2 STG.E.U16 desc[UR36][R6.64+0x1b0], R134 ;  /* 0x0001b08606002986 */ /* 0x000fe2000c101524 */
[----:B------:R-:W-:Y:S01]  /*19710*/  ISETP.GT.AND P2, PT, R0, 0xe1, P1 ;  /* 0x000000e10000780c */ /* 0x000fe20000f44270 */
[-C--:B------:R-:W-:Y:S01]  /*19720*/  FMUL R136, R136, R2.reuse ;  /* 0x0000000288887220 */ /* 0x080fe20000400000 */
[C---:B------:R-:W-:Y:S01]  /*19730*/  ISETP.GT.AND P3, PT, R0.reuse, 0xe0, P0 ;  /* 0x000000e00000780c */ /* 0x040fe20000764270 */
[----:B------:R-:W-:Y:S01]  /*19740*/  @P4 STG.E.U16 desc[UR36][R6.64+0x1b2], R135 ;  /* 0x0001b28706004986 */ /* 0x000fe2000c101524 */
[-C--:B------:R-:W-:Y:S01]  /*19750*/  FMUL R137, R137, R2.reuse ;  /* 0x0000000289897220 */ /* 0x080fe20000400000 */
[----:B------:R-:W-:Y:S01]  /*19760*/  ISETP.GT.AND P4, PT, R0, 0xe1, P0 ;  /* 0x000000e10000780c */ /* 0x000fe20000784270 */
[-C--:B------:R-:W-:Y:S01]  /*19770*/  FMUL R138, R138, R2.reuse ;  /* 0x000000028a8a7220 */ /* 0x080fe20000400000 */
[----:B------:R-:W-:Y:S01]  /*19780*/  FMUL R139, R139, R2 ;  /* 0x000000028b8b7220 */ /* 0x000fe20000400000 */
[----:B------:R-:W-:Y:S02]  /*19790*/  F2FP.F16.F32.PACK_AB R136, RZ, R136 ;  /* 0x00000088ff88723e */ /* 0x000fe400000000ff */
[----:B------:R-:W-:-:S02]  /*197a0*/  F2FP.F16.F32.PACK_AB R137, RZ, R137 ;  /* 0x00000089ff89723e */ /* 0x000fc400000000ff */
[----:B------:R-:W-:Y:S02]  /*197b0*/  F2FP.F16.F32.PACK_AB R138, RZ, R138 ;  /* 0x0000008aff8a723e */ /* 0x000fe400000000ff */
[----:B------:R-:W-:Y:S01]  /*197c0*/  F2FP.F16.F32.PACK_AB R139, RZ, R139 ;  /* 0x0000008bff8b723e */ /* 0x000fe200000000ff */
[----:B------:R-:W-:Y:S01]  /*197d0*/  @P5 STG.E.U16 desc[UR36][R4.64+0x1c0], R136 ;  /* 0x0001c08804005986 */ /* 0x000fe2000c101524 */
[----:B------:R-:W-:-:S03]  /*197e0*/  ISETP.GT.AND P5, PT, R0, 0xe9, P1 ;  /* 0x000000e90000780c */ /* 0x000fc60000fa4270 */
[----:B------:R-:W-:Y:S01]  /*197f0*/  @P2 STG.E.U16 desc[UR36][R4.64+0x1c2], R137 ;  /* 0x0001c28904002986 */ /* 0x000fe2000c101524 */
[C---:B------:R-:W-:Y:S02]  /*19800*/  ISETP.GT.AND P2, PT, R0.reuse, 0xe8, P1 ;  /* 0x000000e80000780c */ /* 0x040fe40000f44270 */
[C---:B------:R-:W-:Y:S01]  /*19810*/  ISETP.GT.AND P6, PT, R0.reuse, 0xe8, P0 ;  /* 0x000000e80000780c */ /* 0x040fe200007c4270 */
[----:B------:R-:W-:Y:S01]  /*19820*/  @P3 STG.E.U16 desc[UR36][R6.64+0x1c0], R138 ;  /* 0x0001c08a06003986 */ /* 0x000fe2000c101524 */
[----:B------:R-:W-:Y:S01]  /*19830*/  ISETP.GT.AND P3, PT, R0, 0xe9, P0 ;  /* 0x000000e90000780c */ /* 0x000fe20000764270 */
[-C--:B------:R-:W-:Y:S01]  /*19840*/  FMUL R140, R140, R2.reuse ;  /* 0x000000028c8c7220 */ /* 0x080fe20000400000 */
[-C--:B------:R-:W-:Y:S01]  /*19850*/  FMUL R141, R141, R2.reuse ;  /* 0x000000028d8d7220 */ /* 0x080fe20000400000 */
[----:B------:R-:W-:Y:S01]  /*19860*/  @P4 STG.E.U16 desc[UR36][R6.64+0x1c2], R139 ;  /* 0x0001c28b06004986 */ /* 0x000fe2000c101524 */
[----:B------:R-:W-:Y:S01]  /*19870*/  ISETP.GT.AND P4, PT, R0, 0xf0, P1 ;  /* 0x000000f00000780c */ /* 0x000fe20000f84270 */
[-C--:B------:R-:W-:Y:S01]  /*19880*/  FMUL R142, R142, R2.reuse ;  /* 0x000000028e8e7220 */ /* 0x080fe20000400000 */
[-C--:B------:R-:W-:Y:S01]  /*19890*/  FMUL R143, R143, R2.reuse ;  /* 0x000000028f8f7220 */ /* 0x080fe20000400000 */
[----:B------:R-:W-:Y:S01]  /*198a0*/  FMUL R144, R144, R2 ;  /* 0x0000000290907220 */ /* 0x000fe20000400000 */
[----:B------:R-:W-:-:S02]  /*198b0*/  F2FP.F16.F32.PACK_AB R140, RZ, R140 ;  /* 0x0000008cff8c723e */ /* 0x000fc400000000ff */
[----:B------:R-:W-:Y:S02]  /*198c0*/  F2FP.F16.F32.PACK_AB R141, RZ, R141 ;  /* 0x0000008dff8d723e */ /* 0x000fe400000000ff */
[----:B------:R-:W-:Y:S02]  /*198d0*/  F2FP.F16.F32.PACK_AB R142, RZ, R142 ;  /* 0x0000008eff8e723e */ /* 0x000fe400000000ff */
[----:B------:R-:W-:Y:S02]  /*198e0*/  F2FP.F16.F32.PACK_AB R143, RZ, R143 ;  /* 0x0000008fff8f723e */ /* 0x000fe400000000ff */
[----:B------:R-:W-:Y:S01]  /*198f0*/  F2FP.F16.F32.PACK_AB R144, RZ, R144 ;  /* 0x00000090ff90723e */ /* 0x000fe200000000ff */
[----:B------:R-:W-:Y:S01]  /*19900*/  @P2 STG.E.U16 desc[UR36][R4.64+0x1d0], R140 ;  /* 0x0001d08c04002986 */ /* 0x000fe2000c101524 */
[----:B------:R-:W-:-:S03]  /*19910*/  ISETP.GT.AND P2, PT, R0, 0xf1, P1 ;  /* 0x000000f10000780c */ /* 0x000fc60000f44270 */
[----:B------:R-:W-:Y:S01]  /*19920*/  @P5 STG.E.U16 desc[UR36][R4.64+0x1d2], R141 ;  /* 0x0001d28d04005986 */ /* 0x000fe2000c101524 */
[----:B------:R-:W-:-:S03]  /*19930*/  ISETP.GT.AND P5, PT, R0, 0xf0, P0 ;  /* 0x000000f00000780c */ /* 0x000fc600007a4270 */
[----:B------:R-:W-:Y:S01]  /*19940*/  @P6 STG.E.U16 desc[UR36][R6.64+0x1d0], R142 ;  /* 0x0001d08e06006986 */ /* 0x000fe2000c101524 */
[----:B------:R-:W-:-:S03]  /*19950*/  FMUL R145, R145, R2 ;  /* 0x0000000291917220 */ /* 0x000fc60000400000 */
[----:B------:R-:W-:Y:S01]  /*19960*/  @P3 STG.E.U16 desc[UR36][R6.64+0x1d2], R143 ;  /* 0x0001d28f06003986 */ /* 0x000fe2000c101524 */
[----:B------:R-:W-:-:S03]  /*19970*/  ISETP.GT.AND P3, PT, R0, 0xf8, P1 ;  /* 0x000000f80000780c */ /* 0x000fc60000f64270 */
[----:B------:R-:W-:Y:S01]  /*19980*/  @P4 STG.E.U16 desc[UR36][R4.64+0x1e0], R144 ;  /* 0x0001e09004004986 */ /* 0x000fe2000c101524 */
[----:B------:R-:W-:Y:S01]  /*19990*/  ISETP.GT.AND P4, PT, R0, 0xf1, P0 ;  /* 0x000000f10000780c */ /* 0x000fe20000784270 */
[-C--:B------:R-:W-:Y:S01]  /*199a0*/  FMUL R146, R146, R2.reuse ;  /* 0x0000000292927220 */ /* 0x080fe20000400000 */
[C---:B------:R-:W-:Y:S01]  /*199b0*/  ISETP.GT.AND P1, PT, R0.reuse, 0xf9, P1 ;  /* 0x000000f90000780c */ /* 0x040fe20000f24270 */
[-C--:B------:R-:W-:Y:S01]  /*199c0*/  FMUL R147, R147, R2.reuse ;  /* 0x0000000293937220 */ /* 0x080fe20000400000 */
[----:B------:R-:W-:Y:S01]  /*199d0*/  ISETP.GT.AND P6, PT, R0, 0xf8, P0 ;  /* 0x000000f80000780c */ /* 0x000fe200007c4270 */
[-C--:B------:R-:W-:Y:S01]  /*199e0*/  FMUL R148, R148, R2.reuse ;  /* 0x0000000294947220 */ /* 0x080fe20000400000 */
[----:B------:R-:W-:Y:S01]  /*199f0*/  FMUL R149, R149, R2 ;  /* 0x0000000295957220 */ /* 0x000fe20000400000 */
[----:B------:R-:W-:Y:S02]  /*19a00*/  F2FP.F16.F32.PACK_AB R145, RZ, R145 ;  /* 0x00000091ff91723e */ /* 0x000fe400000000ff */
[----:B------:R-:W-:-:S02]  /*19a10*/  F2FP.F16.F32.PACK_AB R146, RZ, R146 ;  /* 0x00000092ff92723e */ /* 0x000fc400000000ff */
[----:B------:R-:W-:Y:S02]  /*19a20*/  ISETP.GT.AND P0, PT, R0, 0xf9, P0 ;  /* 0x000000f90000780c */ /* 0x000fe40000704270 */
[----:B------:R-:W-:Y:S01]  /*19a30*/  F2FP.F16.F32.PACK_AB R147, RZ, R147 ;  /* 0x00000093ff93723e */ /* 0x000fe200000000ff */
[----:B------:R-:W-:Y:S01]  /*19a40*/  FMUL R150, R150, R2 ;  /* 0x0000000296967220 */ /* 0x000fe20000400000 */
[----:B------:R-:W-:Y:S02]  /*19a50*/  F2FP.F16.F32.PACK_AB R148, RZ, R148 ;  /* 0x00000094ff94723e */ /* 0x000fe400000000ff */
[----:B------:R-:W-:Y:S01]  /*19a60*/  F2FP.F16.F32.PACK_AB R149, RZ, R149 ;  /* 0x00000095ff95723e */ /* 0x000fe200000000ff */
[----:B------:R-:W-:Y:S01]  /*19a70*/  FMUL R151, R151, R2 ;  /* 0x0000000297977220 */ /* 0x000fe20000400000 */
[----:B------:R-:W-:Y:S01]  /*19a80*/  @P2 STG.E.U16 desc[UR36][R4.64+0x1e2], R145 ;  /* 0x0001e29104002986 */ /* 0x000fe2000c101524 */
[----:B------:R-:W-:-:S03]  /*19a90*/  F2FP.F16.F32.PACK_AB R150, RZ, R150 ;  /* 0x00000096ff96723e */ /* 0x000fc600000000ff */
[----:B------:R-:W-:Y:S01]  /*19aa0*/  @P5 STG.E.U16 desc[UR36][R6.64+0x1e0], R146 ;  /* 0x0001e09206005986 */ /* 0x000fe2000c101524 */
[----:B------:R-:W-:-:S03]  /*19ab0*/  F2FP.F16.F32.PACK_AB R151, RZ, R151 ;  /* 0x00000097ff97723e */ /* 0x000fc600000000ff */
[----:B------:R-:W-:Y:S04]  /*19ac0*/  @P4 STG.E.U16 desc[UR36][R6.64+0x1e2], R147 ;  /* 0x0001e29306004986 */ /* 0x000fe8000c101524 */
[----:B------:R-:W-:Y:S04]  /*19ad0*/  @P3 STG.E.U16 desc[UR36][R4.64+0x1f0], R148 ;  /* 0x0001f09404003986 */ /* 0x000fe8000c101524 */
[----:B------:R0:W-:Y:S02]  /*19ae0*/  @P1 STG.E.U16 desc[UR36][R4.64+0x1f2], R149 ;  /* 0x0001f29504001986 */ /* 0x0001e4000c101524 */
[----:B0-----:R-:W-:Y:S01]  /*19af0*/  @P6 IMAD.MOV.U32 R4, RZ, RZ, R6 ;  /* 0x000000ffff046224 */ /* 0x001fe200078e0006 */
[----:B------:R-:W-:-:S05]  /*19b00*/  @P6 MOV R5, R7 ;  /* 0x0000000700056202 */ /* 0x000fca0000000f00 */
[----:B------:R0:W-:Y:S04]  /*19b10*/  @P6 STG.E.U16 desc[UR36][R4.64+0x1f0], R150 ;  /* 0x0001f09604006986 */ /* 0x0001e8000c101524 */
[----:B------:R0:W-:Y:S02]  /*19b20*/  @P0 STG.E.U16 desc[UR36][R6.64+0x1f2], R151 ;  /* 0x0001f29706000986 */ /* 0x0001e4000c101524 */
.L_x_542:
[----:B------:R-:W-:Y:S05]  /*19b30*/  BSYNC B0 ;  /* 0x0000000000007941 */ /* 0x000fea0003800000 */
.L_x_34:
[----:B0-----:R-:W2:Y:S04]  /*19b40*/  LDL.LU R5, [R1+0x200] ;  /* 0x0002000001057983 */ /* 0x001ea80000300800 */
[----:B------:R-:W2:Y:S01]  /*19b50*/  LDL.LU R4, [R1+0x204] ;  /* 0x0002040001047983 */ /* 0x000ea20000300800 */
[----:B------:R-:W-:Y:S01]  /*19b60*/  ULDC UR4, c[0x0][0xc] ;  /* 0x0000030000047ab9 */ /* 0x000fe20000000800 */
[----:B------:R-:W-:Y:S01]  /*19b70*/  ULDC UR5, c[0x0][0x10] ;  /* 0x0000040000057ab9 */ /* 0x000fe20000000800 */
[----:B-----5:R-:W2:Y:S01]  /*19b80*/  LDC R3, c[0x0][0x14] ;  /* 0x00000500ff037b82 */ /* 0x020ea20000000800 */
[----:B------:R-:W-:Y:S01]  /*19b90*/  UIMAD.WIDE.U32 UR4, UR4, UR5, URZ ;  /* 0x00000005040472a5 */ /* 0x000fe2000f8e003f */
[----:B----4-:R-:W-:Y:S01]  /*19ba0*/  PRMT R0, RZ, 0x7610, R0 ;  /* 0x00007610ff007816 */ /* 0x010fe20000000000 */
[----:B------:R-:W-:Y:S01]  /*19bb0*/  UMOV UR42, 0xffffffff ;  /* 0xffffffff002a7882 */ /* 0x000fe20000000000 */
[----:B------:R-:W-:-:S03]  /*19bc0*/  UMOV UR43, 0xffffffff ;  /* 0xffffffff002b7882 */ /* 0x000fc60000000000 */
[----:B--2---:R-:W-:-:S04]  /*19bd0*/  IMAD.WIDE.U32 R4, R3, UR4, R4 ;  /* 0x0000000403047c25 */ /* 0x004fc8000f8e0004 */
[----:B------:R-:W-:Y:S01]  /*19be0*/  IMAD R3, R3, UR5, RZ ;  /* 0x0000000503037c24 */ /* 0x000fe2000f8e02ff */
[----:B------:R-:W-:Y:S01]  /*19bf0*/  ULDC.64 UR4, c[0x0][0x650] ;  /* 0x0001940000047ab9 */ /* 0x000fe20000000a00 */
[----:B------:R-:W-:Y:S01]  /*19c00*/  IMAD.MOV.U32 R7, RZ, RZ, R4 ;  /* 0x000000ffff077224 */ /* 0x000fe200078e0004 */
[----:B------:R-:W-:Y:S01]  /*19c10*/  ISETP.GE.U32.AND P0, PT, R4, UR4, PT ;  /* 0x0000000404007c0c */ /* 0x000fe2000bf06070 */
[----:B------:R-:W-:-:S05]  /*19c20*/  IMAD.IADD R6, R5, 0x1, R3 ;  /* 0x0000000105067824 */ /* 0x000fca00078e0203 */
[----:B------:R0:W-:Y:S01]  /*19c30*/  STL [R1+0x200], R6 ;  /* 0x0002000601007387 */ /* 0x0001e20000100800 */
[----:B------:R-:W-:-:S03]  /*19c40*/  ISETP.GE.U32.AND.EX P0, PT, R6, UR5, PT, P0 ;  /* 0x0000000506007c0c */ /* 0x000fc6000bf06100 */
[----:B------:R0:W-:Y:S10]  /*19c50*/  STL [R1+0x204], R7 ;  /* 0x0002040701007387 */ /* 0x0001f40000100800 */
[----:B0-----:R-:W-:Y:S05]  /*19c60*/  @P0 BRA `(.L_x_543) ;  /* 0x0000000400880947 */ /* 0x001fea0003800000 */
[----:B------:R-:W0:Y:S01]  /*19c70*/  S2UR UR6, SR_CTAID.X ;  /* 0x00000000000679c3 */ /* 0x000e220000002500 */
[----:B------:R-:W-:Y:S01]  /*19c80*/  ULDC.64 UR12, c[0x0][0x628] ;  /* 0x00018a00000c7ab9 */ /* 0x000fe20000000a00 */
[----:B------:R-:W-:Y:S01]  /*19c90*/  ULDC UR4, c[0x0][0x150] ;  /* 0x0000540000047ab9 */ /* 0x000fe20000000800 */
[----:B------:R-:W-:Y:S01]  /*19ca0*/  ISETP.NE.U32.AND P0, PT, RZ, UR12, PT ;  /* 0x0000000cff007c0c */ /* 0x000fe2000bf05070 */
[----:B------:R-:W-:Y:S01]  /*19cb0*/  ULDC UR15, c[0x0][0x630] ;  /* 0x00018c00000f7ab9 */ /* 0x000fe20000000800 */
[C---:B------:R-:W-:Y:S01]  /*19cc0*/  R2UR UR16, R7.reuse ;  /* 0x00000000071072ca */ /* 0x040fe200000e0000 */
[----:B------:R-:W-:Y:S01]  /*19cd0*/  ULDC UR19, c[0x0][0x154] ;  /* 0x0000550000137ab9 */ /* 0x000fe20000000800 */
[----:B------:R-:W-:Y:S01]  /*19ce0*/  ISETP.NE.AND.EX P0, PT, RZ, UR13, PT, P0 ;  /* 0x0000000dff007c0c */ /* 0x000fe2000bf05300 */
[----:B------:R-:W2:Y:S01]  /*19cf0*/  S2UR UR18, SR_CTAID.Y ;  /* 0x00000000001279c3 */ /* 0x000ea20000002600 */
[----:B------:R-:W-:Y:S02]  /*19d00*/  R2UR UR17, R6 ;  /* 0x00000000061172ca */ /* 0x000fe400000e0000 */
[----:B------:R-:W-:-:S02]  /*19d10*/  R2UR UR10, R7 ;  /* 0x00000000070a72ca */ /* 0x000fc400000e0000 */
[----:B------:R-:W-:Y:S02]  /*19d20*/  R2UR UR11, R6 ;  /* 0x00000000060b72ca */ /* 0x000fe400000e0000 */
[----:B0-----:R-:W-:-:S05]  /*19d30*/  I2FP.F32.U32 R0, UR6 ;  /* 0x0000000600007c45 */ /* 0x001fca0008201000 */
[----:B------:R-:W-:-:S04]  /*19d40*/  FMUL R0, R0, UR4 ;  /* 0x0000000400007c20 */ /* 0x000fc80008400000 */
[----:B------:R0:W4:Y:S01]  /*19d50*/  F2I.U32.TRUNC.NTZ R3, R0 ;  /* 0x0000000000037305 */ /* 0x000122000020f000 */
[----:B--2---:R-:W-:Y:S05]  /*19d60*/  @!P0 BRA `(.L_x_544) ;  /* 0x0000000000308947 */ /* 0x004fea0003800000 */
        /* <DEDUP_REMOVED lines=12> */
.L_x_544:
[----:B------:R-:W-:Y:S01]  /*19e30*/  USHF.R.U64 UR43, UR10, UR15, UR11 ;  /* 0x0000000f0a2b7299 */ /* 0x000fe2000800120b */
[----:B0-----:R-:W-:Y:S01]  /*19e40*/  I2FP.F32.U32 R0, UR18 ;  /* 0x0000001200007c45 */ /* 0x001fe20008201000 */
[----:B------:R-:W-:Y:S02]  /*19e50*/  USHF.R.U32.HI UR4, URZ, UR15, UR11 ;  /* 0x0000000f3f047299 */ /* 0x000fe4000801160b */
[----:B------:R-:W-:Y:S02]  /*19e60*/  UIADD3 UR10, UP0, URZ, -UR43, URZ ;  /* 0x8000002b3f0a7290 */ /* 0x000fe4000ff1e03f */
[----:B------:R-:W-:Y:S01]  /*19e70*/  FMUL R0, R0, UR19 ;  /* 0x0000001300007c20 */ /* 0x000fe20008400000 */
[----:B------:R-:W-:Y:S01]  /*19e80*/  ULDC.64 UR12, c[0x0][0x620] ;  /* 0x00018800000c7ab9 */ /* 0x000fe20000000a00 */
[----:B------:R-:W-:Y:S01]  /*19e90*/  UIADD3.X UR4, URZ, ~UR4, URZ, UP0, !UPT ;  /* 0x800000043f047290 */ /* 0x000fe200087fe43f */
[----:B------:R-:W-:Y:S01]  /*19ea0*/  UMOV UR8, UR16 ;  /* 0x0000001000087c82 */ /* 0x000fe20008000000 */
[----:B------:R-:W-:-:S02]  /*19eb0*/  UMOV UR9, UR17 ;  /* 0x0000001100097c82 */ /* 0x000fc40008000000 */
[----:B------:R-:W-:Y:S01]  /*19ec0*/  UIMAD UR4, UR4, UR12, URZ ;  /* 0x0000000c040472a4 */ /* 0x000fe2000f8e023f */
[----:B------:R-:W0:Y:S01]  /*19ed0*/  F2I.U32.TRUNC.NTZ R0, R0 ;  /* 0x0000000000007305 */ /* 0x000e22000020f000 */
[----:B------:R-:W-:Y:S01]  /*19ee0*/  UIMAD.WIDE.U32 UR8, UR10, UR12, UR8 ;  /* 0x0000000c0a0872a5 */ /* 0x000fe2000f8e0008 */
[----:B----4-:R-:W-:Y:S01]  /*19ef0*/  R2UR UR12, R3 ;  /* 0x00000000030c72ca */ /* 0x010fe200000e0000 */
[----:B------:R-:W-:Y:S01]  /*19f00*/  UIMAD UR10, UR10, UR13, UR4 ;  /* 0x0000000d0a0a72a4 */ /* 0x000fe2000f8e0204 */
[----:B------:R-:W-:Y:S01]  /*19f10*/  ULDC UR11, c[0x0][0x618] ;  /* 0x00018600000b7ab9 */ /* 0x000fe20000000800 */
[----:B------:R-:W-:Y:S02]  /*19f20*/  ULDC UR21, c[0x0][0x658] ;  /* 0x0001960000157ab9 */ /* 0x000fe40000000800 */
[----:B------:R-:W-:Y:S01]  /*19f30*/  UIADD3 UR9, UR9, UR10, URZ ;  /* 0x0000000a09097290 */ /* 0x000fe2000fffe03f */
[----:B------:R-:W-:Y:S01]  /*19f40*/  UMOV UR15, 0xffffffff ;  /* 0xffffffff000f7882 */ /* 0x000fe20000000000 */
[----:B------:R-:W-:Y:S01]  /*19f50*/  ULDC.64 UR4, c[0x0][0x640] ;  /* 0x0001900000047ab9 */ /* 0x000fe20000000a00 */
[----:B------:R-:W-:Y:S01]  /*19f60*/  USHF.L.U32 UR15, UR15, UR21, URZ ;  /* 0x000000150f0f7299 */ /* 0x000fe2000800063f */
[----:B------:R-:W-:Y:S01]  /*19f70*/  ISETP.NE.U32.AND P0, PT, RZ, UR4, PT ;  /* 0x00000004ff007c0c */ /* 0x000fe2000bf05070 */
[----:B------:R-:W-:-:S02]  /*19f80*/  USHF.R.U64 UR16, UR8, UR11, UR9 ;  /* 0x0000000b08107299 */ /* 0x000fc40008001209 */
[----:B------:R-:W-:Y:S01]  /*19f90*/  USHF.R.U32.HI UR8, URZ, UR11, UR9 ;  /* 0x0000000b3f087299 */ /* 0x000fe20008011609 */
[----:B0-----:R-:W-:Y:S01]  /*19fa0*/  R2UR UR14, R0 ;  /* 0x00000000000e72ca */ /* 0x001fe200000e0000 */
[----:B------:R-:W-:Y:S01]  /*19fb0*/  ULDC UR17, c[0x0][0x608] ;  /* 0x0001820000117ab9 */ /* 0x000fe20000000800 */
[----:B------:R-:W-:Y:S01]  /*19fc0*/  ULOP3.LUT UR41, URZ, UR15, URZ, 0x33, !UPT ;  /* 0x0000000f3f297292 */ /* 0x000fe2000f8e333f */
[----:B------:R-:W-:Y:S01]  /*19fd0*/  ISETP.NE.AND.EX P0, PT, RZ, UR5, PT, P0 ;  /* 0x00000005ff007c0c */ /* 0x000fe2000bf05300 */
[----:B------:R-:W-:Y:S02]  /*19fe0*/  USHF.R.U64 UR15, UR16, UR17, UR8 ;  /* 0x00000011100f7299 */ /* 0x000fe40008001208 */
[----:B------:R-:W-:Y:S02]  /*19ff0*/  USHF.R.U32.HI UR8, URZ, UR17, UR8 ;  /* 0x000000113f087299 */ /* 0x000fe40008011608 */
[----:B------:R-:W-:Y:S02]  /*1a000*/  UIADD3 UR12, -UR12, URZ, URZ ;  /* 0x0000003f0c0c7290 */ /* 0x000fe4000fffe13f */
[----:B------:R-:W-:Y:S01]  /*1a010*/  USHF.R.U64 UR17, UR15, UR21, UR8 ;  /* 0x000000150f117299 */ /* 0x000fe20008001208 */
[----:B------:R-:W-:Y:S01]  /*1a020*/  UMOV UR19, 0x1 ;  /* 0x0000000100137882 */ /* 0x000fe20000000000 */
[----:B------:R-:W-:Y:S01]  /*1a030*/  ULDC UR13, c[0x0][0x144] ;  /* 0x00005100000d7ab9 */ /* 0x000fe20000000800 */
[----:B------:R-:W-:Y:S01]  /*1a040*/  ULDC UR7, c[0x0][0x600] ;  /* 0x0001800000077ab9 */ /* 0x000fe20000000800 */
[----:B------:R-:W-:-:S02]  /*1a050*/  USHF.L.U32 UR24, UR19, UR21, URZ ;  /* 0x0000001513187299 */ /* 0x000fc4000800063f */
[----:B------:R-:W-:Y:S02]  /*1a060*/  USHF.R.U32.HI UR8, URZ, UR21, UR8 ;  /* 0x000000153f087299 */ /* 0x000fe40008011608 */
[----:B------:R-:W-:Y:S02]  /*1a070*/  UIMAD UR21, UR13, UR12, UR6 ;  /* 0x0000000c0d1572a4 */ /* 0x000fe4000f8e0206 */
[----:B------:R-:W-:Y:S02]  /*1a080*/  UIADD3 UR20, UR7, -0x1, URZ ;  /* 0xffffffff07147890 */ /* 0x000fe4000fffe03f */
[----:B------:R-:W-:Y:S01]  /*1a090*/  UIADD3 UR19, -UR14, URZ, URZ ;  /* 0x0000003f0e137290 */ /* 0x000fe2000fffe13f */
[----:B------:R-:W-:Y:S01]  /*1a0a0*/  ULDC UR25, c[0x0][0x148] ;  /* 0x0000520000197ab9 */ /* 0x000fe20000000800 */
[----:B------:R-:W-:Y:S01]  /*1a0b0*/  ULDC UR22, c[0x0][0x648] ;  /* 0x0001920000167ab9 */ /* 0x000fe20000000800 */
[----:B------:R-:W-:Y:S01]  /*1a0c0*/  ULDC UR23, c[0x0][0x638] ;  /* 0x00018e0000177ab9 */ /* 0x000fe20000000800 */
        /* <DEDUP_REMOVED lines=14> */
.L_x_545:
[----:B------:R-:W-:Y:S01]  /*1a1b0*/  UISETP.NE.AND UP0, UPT, UR45, URZ, UPT ;  /* 0x0000003f2d00728c */ /* 0x000fe2000bf05270 */
[----:B------:R-:W-:Y:S01]  /*1a1c0*/  MOV R0, 0x1 ;  /* 0x0000000100007802 */ /* 0x000fe20000000f00 */
[----:B------:R-:W-:Y:S02]  /*1a1d0*/  USHF.R.U64 UR4, UR6, UR22, UR8 ;  /* 0x0000001606047299 */ /* 0x000fe40008001208 */
[----:B------:R-:W-:Y:S02]  /*1a1e0*/  ULOP3.LUT UR41, UR15, UR41, URZ, 0xc0, !UPT ;  /* 0x000000290f297292 */ /* 0x000fe4000f8ec03f */
[----:B------:R-:W-:Y:S02]  /*1a1f0*/  UIADD3 UR5, -UR4, URZ, URZ ;  /* 0x0000003f04057290 */ /* 0x000fe4000fffe13f */
[----:B------:R-:W-:Y:S02]  /*1a200*/  UIMAD UR41, UR24, UR4, UR41 ;  /* 0x00000004182972a4 */ /* 0x000fe4000f8e0229 */
[----:B------:R-:W-:-:S02]  /*1a210*/  ULOP3.LUT UR16, UR16, UR20, URZ, 0xc0, !UPT ;  /* 0x0000001410107292 */ /* 0x000fc4000f8ec03f */
[----:B------:R-:W-:Y:S02]  /*1a220*/  @UP0 UIMAD UR21, UR25, UR19, UR18 ;  /* 0x00000013191502a4 */ /* 0x000fe4000f8e0212 */
[----:B------:R-:W-:-:S03]  /*1a230*/  UIMAD UR4, UR5, UR23, UR17 ;  /* 0x00000017050472a4 */ /* 0x000fc6000f8e0211 */
[----:B------:R-:W-:Y:S01]  /*1a240*/  ULDC UR5, c[0x0][0x610] ;  /* 0x0001840000057ab9 */ /* 0x000fe20000000800 */
[----:B------:R-:W-:Y:S02]  /*1a250*/  UIMAD UR4, UR4, UR7, UR16 ;  /* 0x00000007040472a4 */ /* 0x000fe4000f8e0210 */
[----:B------:R-:W-:-:S04]  /*1a260*/  UIMAD UR41, UR41, UR5, UR21 ;  /* 0x00000005292972a4 */ /* 0x000fc8000f8e0215 */
[----:B------:R-:W-:Y:S02]  /*1a270*/  USEL UR42, UR4, UR41, !UP0 ;  /* 0x00000029042a7287 */ /* 0x000fe4000c000000 */
[----:B------:R-:W-:-:S12]  /*1a280*/  USEL UR41, UR41, UR4, !UP0 ;  /* 0x0000000429297287 */ /* 0x000fd8000c000000 */
.L_x_543:
[----:B------:R-:W-:-:S13]  /*1a290*/  LOP3.LUT P0, RZ, R0, 0xff, RZ, 0xc0, !PT ;  /* 0x000000ff00ff7812 */ /* 0x000fda000780c0ff */
[----:B------:R-:W-:Y:S05]  /*1a2a0*/  @P0 BRA `(.L_x_546) ;  /* 0xfffffe7000380947 */ /* 0x000fea000383ffff */
[----:B------:R-:W-:Y:S05]  /*1a2b0*/  EXIT ;  /* 0x000000000000794d */ /* 0x000fea0003800000 */
.L_x_7:
[----:B------:R-:W2:Y:S01]  /*1a2c0*/  LDL R5, [R1+0x204] ;  /* 0x0002040001057983 */ /* 0x000ea20000100800 */
[----:B------:R-:W-:-:S03]  /*1a2d0*/  ULDC.64 UR4, c[0x0][0x650] ;  /* 0x0001940000047ab9 */ /* 0x000fc60000000a00 */
[----:B------:R-:W3:Y:S01]  /*1a2e0*/  LDL R4, [R1+0x200] ;  /* 0x0002000001047983 */ /* 0x000ee20000100800 */
[----:B------:R-:W-:Y:S01]  /*1a2f0*/  PRMT R0, RZ, 0x7610, R0 ;  /* 0x00007610ff007816 */ /* 0x000fe20000000000 */
[----:B------:R-:W-:Y:S01]  /*1a300*/  IMAD.MOV.U32 R2, RZ, RZ, -0x1 ;  /* 0xffffffffff027424 */ /* 0x000fe200078e00ff */
[----:B------:R-:W-:Y:S01]  /*1a310*/  MOV R9, 0xffffffff ;  /* 0xffffffff00097802 */ /* 0x000fe20000000f00 */
[----:B------:R-:W-:Y:S01]  /*1a320*/  IMAD.MOV.U32 R3, RZ, RZ, -0x1 ;  /* 0xffffffffff037424 */ /* 0x000fe200078e00ff */
[----:B--2---:R-:W-:-:S04]  /*1a330*/  ISETP.GE.U32.AND P0, PT, R5, UR4, PT ;  /* 0x0000000405007c0c */ /* 0x004fc8000bf06070 */
[----:B---3--:R-:W-:-:S13]  /*1a340*/  ISETP.GE.U32.AND.EX P0, PT, R4, UR5, PT, P0 ;  /* 0x0000000504007c0c */ /* 0x008fda000bf06100 */
        /* <DEDUP_REMOVED lines=21> */
.L_x_548:
[----:B------:R-:W-:Y:S01]  /*1a4a0*/  USHF.R.U64 UR4, UR14, UR19, UR15 ;  /* 0x000000130e047299 */ /* 0x000fe2000800120f */
[----:B------:R-:W-:Y:S01]  /*1a4b0*/  R2UR UR7, R4 ;  /* 0x00000000040772ca */ /* 0x000fe200000e0000 */
[----:B------:R-:W-:Y:S02]  /*1a4c0*/  USHF.R.U32.HI UR5, URZ, UR19, UR15 ;  /* 0x000000133f057299 */ /* 0x000fe4000801160f */
[----:B------:R-:W-:Y:S01]  /*1a4d0*/  UIADD3 UR13, UP0, URZ, -UR4, URZ ;  /* 0x800000043f0d7290 */ /* 0x000fe2000ff1e03f */
[----:B------:R-:W-:Y:S01]  /*1a4e0*/  ULDC.64 UR14, c[0x0][0x620] ;  /* 0x00018800000e7ab9 */ /* 0x000fe20000000a00 */
[----:B------:R-:W-:Y:S02]  /*1a4f0*/  UMOV UR6, UR20 ;  /* 0x0000001400067c82 */ /* 0x000fe40008000000 */
[----:B------:R-:W-:Y:S02]  /*1a500*/  UIADD3.X UR5, URZ, ~UR5, URZ, UP0, !UPT ;  /* 0x800000053f057290 */ /* 0x000fe400087fe43f */
[----:B------:R-:W-:-:S02]  /*1a510*/  UISETP.NE.AND UP1, UPT, UR45, URZ, UPT ;  /* 0x0000003f2d00728c */ /* 0x000fc4000bf25270 */
[----:B------:R-:W-:Y:S02]  /*1a520*/  UIMAD UR5, UR5, UR14, URZ ;  /* 0x0000000e050572a4 */ /* 0x000fe4000f8e023f */
[----:B------:R-:W-:Y:S02]  /*1a530*/  UIMAD.WIDE.U32 UR6, UR13, UR14, UR6 ;  /* 0x0000000e0d0672a5 */ /* 0x000fe4000f8e0006 */
[----:B------:R-:W-:Y:S01]  /*1a540*/  UIMAD UR5, UR13, UR15, UR5 ;  /* 0x0000000f0d0572a4 */ /* 0x000fe2000f8e0205 */
[----:B------:R-:W-:Y:S02]  /*1a550*/  ULDC UR14, c[0x0][0x608] ;  /* 0x00018200000e7ab9 */ /* 0x000fe40000000800 */
[----:B------:R-:W-:Y:S01]  /*1a560*/  ULDC UR13, c[0x0][0x618] ;  /* 0x00018600000d7ab9 */ /* 0x000fe20000000800 */
[----:B------:R-:W-:Y:S01]  /*1a570*/  UIADD3 UR5, UR7, UR5, URZ ;  /* 0x0000000507057290 */ /* 0x000fe2000fffe03f */
[----:B------:R-:W-:Y:S01]  /*1a580*/  ULDC UR22, c[0x0][0x658] ;  /* 0x0001960000167ab9 */ /* 0x000fe20000000800 */
[----:B------:R-:W-:-:S02]  /*1a590*/  @UP1 UIMAD UR8, UR11, UR12, UR10 ;  /* 0x0000000c0b0812a4 */ /* 0x000fc4000f8e020a */
[----:B------:R-:W-:Y:S02]  /*1a5a0*/  USHF.R.U64 UR17, UR6, UR13, UR5 ;  /* 0x0000000d06117299 */ /* 0x000fe40008001205 */
[----:B------:R-:W-:Y:S01]  /*1a5b0*/  USHF.R.U32.HI UR5, URZ, UR13, UR5 ;  /* 0x0000000d3f057299 */ /* 0x000fe20008011605 */
[----:B------:R-:W-:Y:S01]  /*1a5c0*/  ULDC.64 UR6, c[0x0][0x640] ;  /* 0x0001900000067ab9 */ /* 0x000fe20000000a00 */
[----:B------:R-:W-:Y:S01]  /*1a5d0*/  UMOV UR10, 0xffffffff ;  /* 0xffffffff000a7882 */ /* 0x000fe20000000000 */
[----:B------:R-:W-:Y:S01]  /*1a5e0*/  ISETP.NE.U32.AND P0, PT, RZ, UR6, PT ;  /* 0x00000006ff007c0c */ /* 0x000fe2000bf05070 */
[----:B------:R-:W-:Y:S02]  /*1a5f0*/  USHF.R.U64 UR18, UR17, UR14, UR5 ;  /* 0x0000000e11127299 */ /* 0x000fe40008001205 */
[----:B------:R-:W-:Y:S01]  /*1a600*/  USHF.R.U32.HI UR5, URZ, UR14, UR5 ;  /* 0x0000000e3f057299 */ /* 0x000fe20008011605 */
[----:B------:R-:W-:Y:S01]  /*1a610*/  ISETP.NE.AND.EX P0, PT, RZ, UR7, PT, P0 ;  /* 0x00000007ff007c0c */ /* 0x000fe2000bf05300 */
[----:B------:R-:W-:-:S02]  /*1a620*/  USHF.L.U32 UR11, UR10, UR22, URZ ;  /* 0x000000160a0b7299 */ /* 0x000fc4000800063f */
[----:B------:R-:W-:Y:S01]  /*1a630*/  USHF.R.U64 UR19, UR18, UR22, UR5 ;  /* 0x0000001612137299 */ /* 0x000fe20008001205 */
[----:B------:R-:W-:Y:S01]  /*1a640*/  ULDC UR20, c[0x0][0x600] ;  /* 0x0001800000147ab9 */ /* 0x000fe20000000800 */
[----:B------:R-:W-:Y:S02]  /*1a650*/  USHF.R.U32.HI UR10, URZ, UR22, UR5 ;  /* 0x000000163f0a7299 */ /* 0x000fe40008011605 */
[----:B------:R-:W-:Y:S02]  /*1a660*/  UIADD3 UR21, UR20, -0x1, URZ ;  /* 0xffffffff14157890 */ /* 0x000fe4000fffe03f */
[----:B------:R-:W-:Y:S01]  /*1a670*/  ULOP3.LUT UR26, URZ, UR11, URZ, 0x33, !UPT ;  /* 0x0000000b3f1a7292 */ /* 0x000fe2000f8e333f */
        /* <DEDUP_REMOVED lines=17> */
.L_x_549:
[----:B------:R-:W-:Y:S01]  /*1a790*/  USHF.R.U64 UR6, UR5, UR23, UR10 ;  /* 0x0000001705067299 */ /* 0x000fe2000800120a */
[----:B------:R-:W-:Y:S01]  /*1a7a0*/  IMAD.MOV.U32 R0, RZ, RZ, 0x1 ;  /* 0x00000001ff007424 */ /* 0x000fe200078e00ff */
[----:B------:R-:W-:Y:S01]  /*1a7b0*/  USHF.L.U32 UR25, UR25, UR22, URZ ;  /* 0x0000001619197299 */ /* 0x000fe2000800063f */
[----:B------:R-:W-:Y:S01]  /*1a7c0*/  IMAD.U32 R9, RZ, RZ, UR4 ;  /* 0x00000004ff097e24 */ /* 0x000fe2000f8e00ff */
[----:B------:R-:W-:Y:S02]  /*1a7d0*/  ULOP3.LUT UR5, UR18, UR26, URZ, 0xc0, !UPT ;  /* 0x0000001a12057292 */ /* 0x000fe4000f8ec03f */
[----:B------:R-:W-:Y:S02]  /*1a7e0*/  UIADD3 UR7, -UR6, URZ, URZ ;  /* 0x0000003f06077290 */ /* 0x000fe4000fffe13f */
[----:B------:R-:W-:Y:S02]  /*1a7f0*/  UIMAD UR6, UR25, UR6, UR5 ;  /* 0x00000006190672a4 */ /* 0x000fe4000f8e0205 */
[----:B------:R-:W-:-:S02]  /*1a800*/  ULOP3.LUT UR17, UR17, UR21, URZ, 0xc0, !UPT ;  /* 0x0000001511117292 */ /* 0x000fc4000f8ec03f */
[----:B------:R-:W-:Y:S02]  /*1a810*/  UIMAD UR5, UR7, UR24, UR19 ;  /* 0x00000018070572a4 */ /* 0x000fe4000f8e0213 */
[----:B------:R-:W-:Y:S01]  /*1a820*/  UISETP.NE.AND UP0, UPT, UR45, URZ, UPT ;  /* 0x0000003f2d00728c */ /* 0x000fe2000bf05270 */
[----:B------:R-:W-:Y:S01]  /*1a830*/  ULDC UR7, c[0x0][0x610] ;  /* 0x0001840000077ab9 */ /* 0x000fe20000000800 */
[----:B------:R-:W-:Y:S02]  /*1a840*/  UIMAD UR5, UR5, UR20, UR17 ;  /* 0x00000014050572a4 */ /* 0x000fe4000f8e0211 */
[----:B------:R-:W-:-:S04]  /*1a850*/  UIMAD UR8, UR6, UR7, UR8 ;  /* 0x00000007060872a4 */ /* 0x000fc8000f8e0208 */
[----:B------:R-:W-:Y:S02]  /*1a860*/  USEL UR6, UR5, UR8, !UP0 ;  /* 0x0000000805067287 */ /* 0x000fe4000c000000 */
[----:B------:R-:W-:-:S04]  /*1a870*/  USEL UR8, UR8, UR5, !UP0 ;  /* 0x0000000508087287 */ /* 0x000fc8000c000000 */
[----:B------:R-:W-:Y:S02]  /*1a880*/  MOV R3, UR6 ;  /* 0x0000000600037c02 */ /* 0x000fe40008000f00 */
[----:B------:R-:W-:-:S07]  /*1a890*/  IMAD.U32 R2, RZ, RZ, UR8 ;  /* 0x00000008ff027e24 */ /* 0x000fce000f8e00ff */
.L_x_547:
[----:B------:R-:W-:-:S08]  /*1a8a0*/  NOP ;  /* 0x0000000000007918 */ /* 0x000fd00000000000 */
[----:B0-----:R-:W0:-:S00]  /*1a8b0*/  USETMAXREG.DEALLOC.CTAPOOL 0x18 ;  /* 0x00000018000079c8 */ /* 0x001e0000080e0500 */
[----:B------:R-:W-:-:S13]  /*1a8c0*/  ISETP.NE.AND P0, PT, RZ, UR9, PT ;  /* 0x00000009ff007c0c */ /* 0x000fda000bf05270 */
[----:B------:R-:W-:Y:S05]  /*1a8d0*/  @P0 EXIT ;  /* 0x000000000000094d */ /* 0x000fea0003800000 */
[----:B0-----:R-:W-:Y:S01]  /*1a8e0*/  LOP3.LUT P0, RZ, R0, 0xff, RZ, 0xc0, !PT ;  /* 0x000000ff00ff7812 */ /* 0x001fe2000780c0ff */
[----:B------:R-:W-:Y:S01]  /*1a8f0*/  IMAD.MOV.U32 R0, RZ, RZ, 0x1 ;  /* 0x00000001ff007424 */ /* 0x000fe200078e00ff */
[----:B------:R-:W-:-:S11]  /*1a900*/  MOV R6, RZ ;  /* 0x000000ff00067202 */ /* 0x000fd60000000f00 */
[----:B------:R-:W-:Y:S05]  /*1a910*/  @!P0 BRA `(.L_x_550) ;  /* 0x0000000c00b08947 */ /* 0x000fea0003800000 */
[----:B------:R-:W0:Y:S01]  /*1a920*/  S2UR UR6, SR_CgaCtaId ;  /* 0x00000000000679c3 */ /* 0x000e220000008800 */
[----:B------:R-:W-:Y:S01]  /*1a930*/  ULDC UR4, c[0x0][0x28c] ;  /* 0x0000a30000047ab9 */ /* 0x000fe20000000800 */
[----:B------:R-:W-:Y:S01]  /*1a940*/  ULDC UR5, c[0x0][0x600] ;  /* 0x0001800000057ab9 */ /* 0x000fe20000000800 */
[----:B------:R-:W-:Y:S01]  /*1a950*/  UIADD3 UR11, UR4, 0x3f, URZ ;  /* 0x0000003f040b7890 */ /* 0x000fe2000fffe03f */
[----:B------:R-:W-:Y:S01]  /*1a960*/  BSSY B0, `(.L_x_550) ;  /* 0x00000e7000007945 */ /* 0x000fe20003800000 */
[----:B------:R-:W-:Y:S01]  /*1a970*/  ULDC UR9, c[0x0][0x658] ;  /* 0x0001960000097ab9 */ /* 0x000fe20000000800 */
[----:B------:R-:W-:Y:S01]  /*1a980*/  UMOV UR10, 0xffffffff ;  /* 0xffffffff000a7882 */ /* 0x000fe20000000000 */
[----:B------:R-:W-:Y:S01]  /*1a990*/  UMOV UR14, 0x1 ;  /* 0x00000001000e7882 */ /* 0x000fe20000000000 */
[----:B------:R-:W-:Y:S01]  /*1a9a0*/  USHF.R.S32.HI UR12, URZ, 0x1f, UR11 ;  /* 0x0000001f3f0c7899 */ /* 0x000fe2000801140b */
[----:B------:R-:W-:Y:S01]  /*1a9b0*/  IMAD.MOV.U32 R8, RZ, RZ, 0x1 ;  /* 0x00000001ff087424 */ /* 0x000fe200078e00ff */
[----:B------:R-:W-:Y:S01]  /*1a9c0*/  ULDC UR7, c[0x0][0xc] ;  /* 0x0000030000077ab9 */ /* 0x000fe20000000800 */
[----:B------:R-:W-:Y:S01]  /*1a9d0*/  UIADD3 UR4, UR5, -0x1, URZ ;  /* 0xffffffff05047890 */ /* 0x000fe2000fffe03f */
[----:B------:R-:W-:Y:S01]  /*1a9e0*/  IMAD.MOV.U32 R0, RZ, RZ, 0x1 ;  /* 0x00000001ff007424 */ /* 0x000fe200078e00ff */
[----:B------:R-:W-:Y:S01]  /*1a9f0*/  USHF.L.U32 UR16, UR10, UR9, URZ ;  /* 0x000000090a107299 */ /* 0x000fe2000800063f */
[----:B------:R-:W-:Y:S01]  /*1aa00*/  MOV R6, RZ ;  /* 0x000000ff00067202 */ /* 0x000fe20000000f00 */
[----:B------:R-:W-:Y:S01]  /*1aa10*/  USHF.L.U32 UR5, UR14, UR9, URZ ;  /* 0x000000090e057299 */ /* 0x000fe2000800063f */
[----:B------:R-:W-:Y:S01]  /*1aa20*/  ULDC UR10, c[0x0][0x10] ;  /* 0x00000400000a7ab9 */ /* 0x000fe20000000800 */
[----:B------:R-:W-:Y:S01]  /*1aa30*/  ULEA.HI UR12, UR12, UR11, URZ, 0x6 ;  /* 0x0000000b0c0c7291 */ /* 0x000fe2000f8f303f */
[----:B------:R-:W-:Y:S01]  /*1aa40*/  UMOV UR20, 0x55 ;  /* 0x0000005500147882 */ /* 0x000fe20000000000 */
[----:B------:R-:W-:-:S02]  /*1aa50*/  ULOP3.LUT UR27, UR40, 0x2, URZ, 0xfc, !UPT ;  /* 0x00000002281b7892 */ /* 0x000fc4000f8efc3f */
[----:B------:R-:W-:Y:S02]  /*1aa60*/  USHF.R.S32.HI UR17, URZ, 0x6, UR12 ;  /* 0x000000063f117899 */ /* 0x000fe4000801140c */
[----:B0-----:R-:W-:Y:S02]  /*1aa70*/  ULOP3.LUT UR8, UR6, 0x1, URZ, 0xc0, !UPT ;  /* 0x0000000106087892 */ /* 0x001fe4000f8ec03f */
[----:B------:R-:W-:Y:S02]  /*1aa80*/  USHF.R.U32.HI UR26, URZ, 0x1, UR6 ;  /* 0x000000013f1a7899 */ /* 0x000fe40008011606 */
[----:B------:R-:W-:Y:S02]  /*1aa90*/  USHF.L.U32 UR13, UR6, 0x7, URZ ;  /* 0x00000007060d7899 */ /* 0x000fe4000800063f */
[----:B------:R-:W-:Y:S02]  /*1aaa0*/  USHF.L.U32 UR25, UR6, 0xd, URZ ;  /* 0x0000000d06197899 */ /* 0x000fe4000800063f */
[----:B------:R-:W-:-:S02]  /*1aab0*/  ULOP3.LUT UR6, UR6, 0xfffffffe, URZ, 0xc0, !UPT ;  /* 0xfffffffe06067892 */ /* 0x000fc4000f8ec03f */
[----:B------:R-:W-:Y:S02]  /*1aac0*/  UISETP.GT.U32.AND UP0, UPT, UR8, 0xffff, UPT ;  /* 0x0000ffff0800788c */ /* 0x000fe4000bf04070 */
[----:B------:R-:W-:Y:S02]  /*1aad0*/  USHF.L.U32 UR18, UR14, UR6, URZ ;  /* 0x000000060e127299 */ /* 0x000fe4000800063f */
[----:B------:R-:W-:Y:S02]  /*1aae0*/  ULOP3.LUT UR9, UR6, 0x1, URZ, 0xfc, !UPT ;  /* 0x0000000106097892 */ /* 0x000fe4000f8efc3f */
[----:B------:R-:W-:Y:S02]  /*1aaf0*/  UIMAD.WIDE.U32 UR6, UR7, UR10, URZ ;  /* 0x0000000a070672a5 */ /* 0x000fe4000f8e003f */
[----:B------:R-:W-:Y:S01]  /*1ab00*/  USEL UR8, UR8, 0xffff, !UP0 ;  /* 0x0000ffff08087887 */ /* 0x000fe2000c000000 */
[----:B------:R-:W-:Y:S01]  /*1ab10*/  ULDC UR10, c[0x0][0x14] ;  /* 0x00000500000a7ab9 */ /* 0x000fe20000000800 */
[----:B------:R-:W-:-:S02]  /*1ab20*/  USHF.L.U32 UR9, UR14, UR9, URZ ;  /* 0x000000090e097299 */ /* 0x000fc4000800063f */
[----:B------:R-:W-:Y:S02]  /*1ab30*/  UIMAD.WIDE.U32 UR22, UR6, UR10, URZ ;  /* 0x0000000a061672a5 */ /* 0x000fe4000f8e003f */
[----:B------:R-:W-:Y:S02]  /*1ab40*/  UIMAD UR19, UR7, UR10, URZ ;  /* 0x0000000a071372a4 */ /* 0x000fe4000f8e023f */
[----:B------:R-:W-:Y:S02]  /*1ab50*/  ULOP3.LUT UR8, UR8, 0xffff, URZ, 0xc0, !UPT ;  /* 0x0000ffff08087892 */ /* 0x000fe4000f8ec03f */
[----:B------:R-:W-:Y:S02]  /*1ab60*/  ULOP3.LUT UR13, UR13, 0x80, URZ, 0xc0, !UPT ;  /* 0x000000800d0d7892 */ /* 0x000fe4000f8ec03f */
[----:B------:R-:W-:Y:S02]  /*1ab70*/  ULOP3.LUT UR16, URZ, UR16, URZ, 0x33, !UPT ;  /* 0x000000103f107292 */ /* 0x000fe4000f8e333f */
[----:B------:R-:W-:-:S02]  /*1ab80*/  ULOP3.LUT UR18, UR18, UR9, URZ, 0xfc, !UPT ;  /* 0x0000000912127292 */ /* 0x000fc4000f8efc3f */
[----:B------:R-:W-:Y:S02]  /*1ab90*/  UIADD3 UR19, UR23, UR19, URZ ;  /* 0x0000001317137290 */ /* 0x000fe4000fffe03f */
[----:B------:R-:W-:Y:S02]  /*1aba0*/  USHF.L.U32 UR20, UR20, UR8, URZ ;  /* 0x0000000814147299 */ /* 0x000fe4000800063f */
[----:B------:R-:W-:Y:S01]  /*1abb0*/  UIADD3 UR34, UR17, 0x1, URZ ;  /* 0x0000000111227890 */ /* 0x000fe2000fffe03f */
[----:B------:R-:W-:-:S11]  /*1abc0*/  ULDC.64 UR28, c[0x0][0x198] ;  /* 0x00006600001c7ab9 */ /* 0x000fd60000000a00 */
.L_x_561:
[----:B------:R-:W-:-:S03]  /*1abd0*/  UMOV UR6, 0xffffffff ;  /* 0xffffffff00067882 */ /* 0x000fc60000000000 */
[----:B------:R-:W-:Y:S05]  /*1abe0*/  BRA.DIV UR6, `(.L_x_551) ;  /* 0x0000000e06c47947 */ /* 0x000fea000b800000 */
[----:B------:R-:W-:-:S13]  /*1abf0*/  ELECT P6, URZ, PT ;  /* 0x00000000003f782f */ /* 0x000fda00038c0000 */
.L_x_571:
[----:B------:R-:W0:Y:S01]  /*1ac00*/  LDC R4, c[0x0][0x28c] ;  /* 0x0000a300ff047b82 */ /* 0x000e220000000800 */
[----:B------:R-:W-:Y:S01]  /*1ac10*/  BSSY B1, `(.L_x_552) ;  /* 0x000003e000017945 */ /* 0x000fe20003800000 */
[----:B0-----:R-:W-:-:S13]  /*1ac20*/  ISETP.LT.OR P6, PT, R4, 0x1, !P6 ;  /* 0x000000010400780c */ /* 0x001fda00077c1670 */
[----:B------:R-:W-:Y:S05]  /*1ac30*/  @P6 BRA `(.L_x_553) ;  /* 0x0000000000ec6947 */ /* 0x000fea0003800000 */
[----:B------:R-:W-:Y:S01]  /*1ac40*/  LEA R4, R2, UR26, 0x2 ;  /* 0x0000001a02047c11 */ /* 0x000fe2000f8e10ff */
[----:B------:R-:W-:Y:S01]  /*1ac50*/  IMAD.MOV.U32 R12, RZ, RZ, RZ ;  /* 0x000000ffff0c7224 */ /* 0x000fe200078e00ff */
[----:B------:R-:W-:Y:S01]  /*1ac60*/  LEA R2, R3, UR13, 0x8 ;  /* 0x0000000d03027c11 */ /* 0x000fe2000f8e40ff */
[----:B------:R-:W-:Y:S01]  /*1ac70*/  IMAD.MOV.U32 R3, RZ, RZ, R0 ;  /* 0x000000ffff037224 */ /* 0x000fe200078e0000 */
[----:B------:R-:W-:Y:S01]  /*1ac80*/  MOV R14, UR34 ;  /* 0x00000022000e7c02 */ /* 0x000fe20008000f00 */
[----:B------:R-:W-:Y:S02]  /*1ac90*/  IMAD.SHL.U32 R11, R4, 0x40, RZ ;  /* 0x00000040040b7824 */ /* 0x000fe400078e00ff */
[----:B------:R-:W-:-:S07]  /*1aca0*/  IMAD.MOV.U32 R4, RZ, RZ, R6 ;  /* 0x000000ffff047224 */ /* 0x000fce00078e0006 */
.L_x_556:
[----:B------:R-:W0:Y:S01]  /*1acb0*/  S2R R10, SR_CgaCtaId ;  /* 0x00000000000a7919 */ /* 0x000e220000008800 */
[----:B------:R-:W-:Y:S01]  /*1acc0*/  MOV R5, 0x400 ;  /* 0x0000040000057802 */ /* 0x000fe20000000f00 */
[----:B------:R-:W1:Y:S03]  /*1acd0*/  S2R R7, SR_TID.X ;  /* 0x0000000000077919 */ /* 0x000e660000002100 */
[----:B0-----:R-:W-:Y:S02]  /*1ace0*/  LEA R13, R10, R5, 0x18 ;  /* 0x000000050a0d7211 */ /* 0x001fe400078ec0ff */
[----:B------:R-:W-:Y:S02]  /*1acf0*/  SHF.L.U32 R5, R3, 0x1f, RZ ;  /* 0x0000001f03057819 */ /* 0x000fe400000006ff */
[----:B------:R-:W-:Y:S02]  /*1ad00*/  LEA R10, R4, R13, 0x3 ;  /* 0x0000000d040a7211 */ /* 0x000fe400078e18ff */
[----:B-1----:R-:W-:-:S02]  /*1ad10*/  LOP3.LUT P1, RZ, R7, 0x7f, RZ, 0xc0, !PT ;  /* 0x0000007f07ff7812 */ /* 0x002fc4000782c0ff */
[----:B------:R-:W0:Y:S11]  /*1ad20*/  SYNCS.PHASECHK.TRANS64.TRYWAIT P0, [R10+URZ+0x18], R5 ;  /* 0x000018050a0075a7 */ /* 0x000e36000800017f */
[----:B------:R-:W1:Y:S01]  /*1ad30*/  @!P1 LDC R7, c[0x0][0x500] ;  /* 0x00014000ff079b82 */ /* 0x000e620000000800 */
[----:B0-----:R-:W-:Y:S05]  /*1ad40*/  @!P0 BRA `(.L_x_554) ;  /* 0x0000000c008c8947 */ /* 0x001fea0003800000 */
.L_x_572:
[----:B------:R-:W-:Y:S01]  /*1ad50*/  UPRMT UR6, UR27, 0x9910, URZ ;  /* 0x000099101b067896 */ /* 0x000fe2000800003f */
[----:B-1----:R1:W-:Y:S03]  /*1ad60*/  @!P1 SYNCS.ARRIVE.TRANS64 RZ, [R10+URZ], R7 ;  /* 0x000000070aff99a7 */ /* 0x0023e6000800003f */
[----:B------:R-:W-:-:S06]  /*1ad70*/  UISETP.NE.AND UP0, UPT, UR6, 0x2, UPT ;  /* 0x000000020600788c */ /* 0x000fcc000bf05270 */
[----:B------:R-:W-:-:S13]  /*1ad80*/  PLOP3.LUT P0, PT, PT, PT, UP0, 0x80, 0x0 ;  /* 0x000000000000781c */ /* 0x000fda0003f0f008 */
[----:B-1----:R-:W-:Y:S05]  /*1ad90*/  @P0 BRA `(.L_x_555) ;  /* 0x0000000000040947 */ /* 0x002fea0003800000 */
[----:B------:R-:W-:Y:S01]  /*1ada0*/  BPT.TRAP 0x1 ;  /* 0x000000040000795c */ /* 0x000fe20000300000 */
.L_x_555:
[----:B------:R-:W-:Y:S01]  /*1adb0*/  R2UR UR7, R4 ;  /* 0x00000000040772ca */ /* 0x000fe200000e0000 */
[----:B------:R-:W-:Y:S01]  /*1adc0*/  VIADD R14, R14, 0xffffffff ;  /* 0xffffffff0e0e7836 */ /* 0x000fe20000000000 */
[----:B------:R-:W-:Y:S01]  /*1add0*/  R2UR UR11, R13 ;  /* 0x000000000d0b72ca */ /* 0x000fe200000e0000 */
[----:B------:R-:W-:Y:S01]  /*1ade0*/  UIADD3 UR6, UP0, UR28, 0xf0, URZ ;  /* 0x000000f01c067890 */ /* 0x000fe2000ff1e03f */
[----:B------:R-:W-:Y:S01]  /*1adf0*/  R2UR UR30, R11 ;  /* 0x000000000b1e72ca */ /* 0x000fe200000e0000 */
[----:B------:R-:W-:Y:S01]  /*1ae00*/  UIADD3 UR32, UP1, UR28, 0x1f0, URZ ;  /* 0x000001f01c207890 */ /* 0x000fe2000ff3e03f */
[----:B------:R-:W-:Y:S01]  /*1ae10*/  R2UR UR9, R10 ;  /* 0x000000000a0972ca */ /* 0x000fe200000e0000 */
[----:B------:R-:W-:Y:S01]  /*1ae20*/  UPRMT UR21, URZ, 0x5410, UR20 ;  /* 0x000054103f157896 */ /* 0x000fe20008000014 */
[----:B------:R-:W-:Y:S01]  /*1ae30*/  R2UR UR10, R12 ;  /* 0x000000000c0a72ca */ /* 0x000fe200000e0000 */
[----:B------:R-:W-:Y:S01]  /*1ae40*/  VIADD R4, R4, 0x1 ;  /* 0x0000000104047836 */ /* 0x000fe20000000000 */
[----:B------:R-:W-:Y:S01]  /*1ae50*/  R2UR UR12, R9 ;  /* 0x00000000090c72ca */ /* 0x000fe200000e0000 */
[----:B------:R-:W-:Y:S01]  /*1ae60*/  UPRMT UR35, URZ, 0x5410, UR18 ;  /* 0x000054103f237896 */ /* 0x000fe20008000012 */
[----:B------:R-:W-:Y:S01]  /*1ae70*/  R2UR UR31, R2 ;  /* 0x00000000021f72ca */ /* 0x000fe200000e0000 */
[----:B------:R-:W-:Y:S01]  /*1ae80*/  USHF.L.U32 UR7, UR7, 0xe, URZ ;  /* 0x0000000e07077899 */ /* 0x000fe2000800063f */
[----:B------:R-:W-:Y:S01]  /*1ae90*/  ISETP.GT.AND P1, PT, R14, 0x1, PT ;  /* 0x000000010e00780c */ /* 0x000fe20003f24270 */
[----:B------:R-:W-:Y:S01]  /*1aea0*/  UIADD3.X UR33, URZ, UR29, URZ, UP1, !UPT ;  /* 0x0000001d3f217290 */ /* 0x000fe20008ffe43f */
[----:B------:R-:W-:Y:S01]  /*1aeb0*/  ISETP.NE.AND P0, PT, R4, 0x3, PT ;  /* 0x000000030400780c */ /* 0x000fe20003f05270 */
[----:B------:R-:W-:Y:S01]  /*1aec0*/  ULEA UR8, UR26, UR7, 0xc ;  /* 0x000000071a087291 */ /* 0x000fe2000f8e603f */
[----:B------:R-:W-:Y:S01]  /*1aed0*/  IADD3 R12, R12, 0x40, RZ ;  /* 0x000000400c0c7810 */ /* 0x000fe20007ffe0ff */
[----:B------:R-:W-:Y:S01]  /*1aee0*/  ULOP3.LUT UR7, UR7, 0x2000, UR25, 0xf8, !UPT ;  /* 0x0000200007077892 */ /* 0x000fe2000f8ef819 */
[----:B0-----:R-:W-:Y:S01]  /*1aef0*/  SEL R10, RZ, 0x1, P0 ;  /* 0x00000001ff0a7807 */ /* 0x001fe20000000000 */
[----:B------:R-:W-:Y:S01]  /*1af00*/  ULEA UR8, UR8, UR11, 0x1 ;  /* 0x0000000b08087291 */ /* 0x000fe2000f8e083f */
[----:B------:R-:W-:Y:S01]  /*1af10*/  SEL R4, R4, RZ, P0 ;  /* 0x000000ff04047207 */ /* 0x000fe20000000000 */
[----:B------:R-:W-:Y:S01]  /*1af20*/  ULEA UR11, UR7, UR11, 0x1 ;  /* 0x0000000b070b7291 */ /* 0x000fe2000f8e083f */
[----:B------:R-:W-:Y:S01]  /*1af30*/  LOP3.LUT R3, R3, R10, RZ, 0x3c, !PT ;  /* 0x0000000a03037212 */ /* 0x000fe200078e3cff */
[----:B------:R-:W-:-:S02]  /*1af40*/  UIADD3 UR8, UR8, 0x100, URZ ;  /* 0x0000010008087890 */ /* 0x000fc4000fffe03f */
[----:B------:R-:W-:Y:S02]  /*1af50*/  UIADD3.X UR7, URZ, UR29, URZ, UP0, !UPT ;  /* 0x0000001d3f077290 */ /* 0x000fe400087fe43f */
[----:B------:R-:W-:Y:S01]  /*1af60*/  UIADD3 UR24, UR11, 0x18100, URZ ;  /* 0x000181000b187890 */ /* 0x000fe2000fffe03f */
[----:B------:R-:W-:Y:S01]  /*1af70*/  UMOV UR14, 0x0 ;  /* 0x00000000000e7882 */ /* 0x000fe20000000000 */
[----:B------:R-:W-:Y:S01]  /*1af80*/  UMOV UR15, 0x10000000 ;  /* 0x10000000000f7882 */ /* 0x000fe20000000000 */
[----:B------:R-:W-:-:S04]  /*1af90*/  UMOV UR11, UR30 ;  /* 0x0000001e000b7c82 */ /* 0x000fc80008000000 */
[----:B------:R0:W-:Y:S02]  /*1afa0*/  UTMALDG.3D.MULTICAST [UR8], [UR6], UR21, desc[UR14] ;  /* 0x00000e08060073b4 */ /* 0x0001e40008011815 */
[----:B0-----:R-:W-:Y:S01]  /*1afb0*/  UMOV UR8, UR24 ;  /* 0x0000001800087c82 */ /* 0x001fe20008000000 */
[----:B------:R-:W-:Y:S02]  /*1afc0*/  UMOV UR11, UR31 ;  /* 0x0000001f000b7c82 */ /* 0x000fe40008000000 */
[----:B------:R0:W-:Y:S02]  /*1afd0*/  UTMALDG.3D.MULTICAST [UR8], [UR32], UR35, desc[UR14] ;  /* 0x00000e08200073b4 */ /* 0x0001e40008011823 */
[----:B0-----:R-:W-:Y:S05]  /*1afe0*/  @P1 BRA `(.L_x_556) ;  /* 0xfffffffc00301947 */ /* 0x001fea000383ffff */
.L_x_553:
[----:B------:R-:W-:Y:S05]  /*1aff0*/  BSYNC B1 ;  /* 0x0000000000017941 */ /* 0x000fea0003800000 */
.L_x_552:
[----:B------:R-:W2:Y:S01]  /*1b000*/  LDL.LU R15, [R1+0x200] ;  /* 0x00020000010f7983 */ /* 0x000ea20000300800 */
[----:B------:R-:W-:Y:S01]  /*1b010*/  LOP3.LUT P0, RZ, R8, 0xff, RZ, 0xc0, !PT ;  /* 0x000000ff08ff7812 */ /* 0x000fe2000780c0ff */
[----:B------:R-:W-:Y:S01]  /*1b020*/  VIADD R6, R6, UR17 ;  /* 0x0000001106067c36 */ /* 0x000fe20008000000 */
[----:B------:R-:W-:Y:S01]  /*1b030*/  ULDC.64 UR6, c[0x0][0x650] ;  /* 0x0001940000067ab9 */ /* 0x000fe20000000a00 */
[----:B------:R-:W3:Y:S01]  /*1b040*/  LDL.LU R13, [R1+0x204] ;  /* 0x00020400010d7983 */ /* 0x000ee20000300800 */
[----:B------:R-:W-:Y:S01]  /*1b050*/  UISETP.GE.U32.AND UP0, UPT, UR17, 0x3, UPT ;  /* 0x000000031100788c */ /* 0x000fe2000bf06070 */
[----:B------:R-:W-:Y:S01]  /*1b060*/  BSSY B1, `(.L_x_557) ;  /* 0x0000074000017945 */ /* 0x000fe20003800000 */
[----:B------:R-:W-:Y:S01]  /*1b070*/  IMAD.MOV.U32 R9, RZ, RZ, -0x1 ;  /* 0xffffffffff097424 */ /* 0x000fe200078e00ff */
[----:B------:R-:W-:Y:S02]  /*1b080*/  PRMT R4, RZ, 0x7610, R4 ;  /* 0x00007610ff047816 */ /* 0x000fe40000000004 */
[----:B------:R-:W-:-:S02]  /*1b090*/  PRMT R8, RZ, 0x7610, R8 ;  /* 0x00007610ff087816 */ /* 0x000fc40000000008 */
[----:B------:R-:W-:Y:S02]  /*1b0a0*/  PLOP3.LUT P1, PT, PT, PT, UP0, 0x80, 0x0 ;  /* 0x000000000000781c */ /* 0x000fe40003f2f008 */
[----:B------:R-:W0:Y:S01]  /*1b0b0*/  @P0 S2R R3, SR_CgaCtaId ;  /* 0x0000000000030919 */ /* 0x000e220000008800 */
[----:B------:R-:W-:-:S04]  /*1b0c0*/  @P0 MOV R2, 0x400 ;  /* 0x0000040000020802 */ /* 0x000fc80000000f00 */
[----:B0-----:R-:W-:-:S04]  /*1b0d0*/  @P0 LEA R2, R3, R2, 0x18 ;  /* 0x0000000203020211 */ /* 0x001fc800078ec0ff */
[----:B------:R0:W-:Y:S01]  /*1b0e0*/  @P0 SYNCS.ARRIVE.TRANS64.A1T0 RZ, [R2+URZ+0x48], RZ ;  /* 0x000048ff02ff09a7 */ /* 0x0001e2000810003f */
[----:B------:R-:W-:Y:S01]  /*1b0f0*/  ISETP.GT.U32.AND P0, PT, R6, 0x2, PT ;  /* 0x000000020600780c */ /* 0x000fe20003f04070 */
[----:B0-----:R-:W-:-:S05]  /*1b100*/  IMAD.U32 R2, RZ, RZ, UR17 ;  /* 0x00000011ff027e24 */ /* 0x001fca000f8e00ff */
[----:B------:R-:W-:Y:S01]  /*1b110*/  ISETP.LT.U32.AND P0, PT, R2, 0x3, P0 ;  /* 0x000000030200780c */ /* 0x000fe20000701070 */
[----:B------:R-:W-:Y:S01]  /*1b120*/  IMAD.WIDE.U32 R2, R6, -0x55555555, RZ ;  /* 0xaaaaaaab06027825 */ /* 0x000fe200078e00ff */
[----:B------:R-:W-:-:S04]  /*1b130*/  MOV R2, 0xffffffff ;  /* 0xffffffff00027802 */ /* 0x000fc80000000f00 */
[----:B------:R-:W-:Y:S02]  /*1b140*/  SHF.R.U32.HI R5, RZ, 0x1, R3 ;  /* 0x00000001ff057819 */ /* 0x000fe40000011603 */
[----:B------:R-:W-:-:S03]  /*1b150*/  SEL R3, RZ, 0x1, !P0 ;  /* 0x00000001ff037807 */ /* 0x000fc60004000000 */
[----:B------:R-:W-:Y:S01]  /*1b160*/  IMAD R6, R5, -0x3, R6 ;  /* 0xfffffffd05067824 */ /* 0x000fe200078e0206 */
[----:B------:R-:W-:Y:S01]  /*1b170*/  LOP3.LUT R0, R0, R3, RZ, 0x3c, !PT ;  /* 0x0000000300007212 */ /* 0x000fe200078e3cff */
[----:B------:R-:W-:-:S03]  /*1b180*/  IMAD.MOV.U32 R3, RZ, RZ, -0x1 ;  /* 0xffffffffff037424 */ /* 0x000fc600078e00ff */
[----:B------:R-:W-:Y:S02]  /*1b190*/  @P1 LOP3.LUT R0, R0, 0x1, R5, 0x78, !PT ;  /* 0x0000000100001812 */ /* 0x000fe400078e7805 */
[----:B---3--:R-:W-:-:S04]  /*1b1a0*/  IADD3 R13, P0, R13, UR22, RZ ;  /* 0x000000160d0d7c10 */ /* 0x008fc8000ff1e0ff */
[----:B--2---:R-:W-:Y:S01]  /*1b1b0*/  IADD3.X R15, R15, UR19, RZ, P0, !PT ;  /* 0x000000130f0f7c10 */ /* 0x004fe200087fe4ff */
[----:B------:R0:W-:Y:S01]  /*1b1c0*/  STL [R1+0x204], R13 ;  /* 0x0002040d01007387 */ /* 0x0001e20000100800 */
[----:B------:R-:W-:-:S03]  /*1b1d0*/  ISETP.GE.U32.AND P0, PT, R13, UR6, PT ;  /* 0x000000060d007c0c */ /* 0x000fc6000bf06070 */
[----:B------:R0:W-:Y:S01]  /*1b1e0*/  STL [R1+0x200], R15 ;  /* 0x0002000f01007387 */ /* 0x0001e20000100800 */
[----:B------:R-:W-:-:S13]  /*1b1f0*/  ISETP.GE.U32.AND.EX P0, PT, R15, UR7, PT, P0 ;  /* 0x000000070f007c0c */ /* 0x000fda000bf06100 */
[----:B0-----:R-:W-:Y:S05]  /*1b200*/  @P0 BRA `(.L_x_558) ;  /* 0x0000000400640947 */ /* 0x001fea0003800000 */
[----:B------:R-:W0:Y:S01]  /*1b210*/  S2R R7, SR_CTAID.X ;  /* 0x0000000000077919 */ /* 0x000e220000002500 */
[----:B------:R-:W-:Y:S01]  /*1b220*/  ULDC UR6, c[0x0][0x150] ;  /* 0x0000540000067ab9 */ /* 0x000fe20000000800 */
[----:B------:R-:W1:Y:S01]  /*1b230*/  LDC R4, c[0x0][0x144] ;  /* 0x00005100ff047b82 */ /* 0x000e620000000800 */
[----:B------:R-:W-:Y:S01]  /*1b240*/  UISETP.NE.AND UP0, UPT, UR45, URZ, UPT ;  /* 0x0000003f2d00728c */ /* 0x000fe2000bf05270 */
[----:B------:R-:W2:Y:S01]  /*1b250*/  S2R R5, SR_CTAID.Y ;  /* 0x0000000000057919 */ /* 0x000ea20000002600 */
[----:B------:R-:W-:-:S04]  /*1b260*/  ULDC UR9, c[0x0][0x630] ;  /* 0x00018c0000097ab9 */ /* 0x000fc80000000800 */
[----:B------:R-:W-:Y:S01]  /*1b270*/  PLOP3.LUT P0, PT, PT, PT, UP0, 0x80, 0x0 ;  /* 0x000000000000781c */ /* 0x000fe20003f0f008 */
[----:B------:R-:W3:Y:S01]  /*1b280*/  LDC R10, c[0x0][0x148] ;  /* 0x00005200ff0a7b82 */ /* 0x000ee20000000800 */
[----:B0-----:R-:W-:Y:S02]  /*1b290*/  I2FP.F32.U32 R2, R7 ;  /* 0x0000000700027245 */ /* 0x001fe40000201000 */
[----:B--2---:R-:W-:-:S03]  /*1b2a0*/  I2FP.F32.U32 R3, R5 ;  /* 0x0000000500037245 */ /* 0x004fc60000201000 */
[----:B------:R-:W-:Y:S01]  /*1b2b0*/  FMUL R2, R2, UR6 ;  /* 0x0000000602027c20 */ /* 0x000fe20008400000 */
[----:B------:R-:W-:Y:S02]  /*1b2c0*/  ULDC UR6, c[0x0][0x154] ;  /* 0x0000550000067ab9 */ /* 0x000fe40000000800 */
[----:B------:R-:W-:Y:S01]  /*1b2d0*/  FMUL R9, R3, UR6 ;  /* 0x0000000603097c20 */ /* 0x000fe20008400000 */
[----:B------:R-:W-:Y:S02]  /*1b2e0*/  ULDC.64 UR6, c[0x0][0x628] ;  /* 0x00018a0000067ab9 */ /* 0x000fe40000000a00 */
[----:B------:R-:W0:Y:S08]  /*1b2f0*/  F2I.U32.TRUNC.NTZ R2, R2 ;  /* 0x0000000200027305 */ /* 0x000e30000020f000 */
[----:B------:R-:W2:Y:S01]  /*1b300*/  F2I.U32.TRUNC.NTZ R9, R9 ;  /* 0x0000000900097305 */ /* 0x000ea2000020f000 */
[----:B0-----:R-:W-:Y:S01]  /*1b310*/  IADD3 R3, -R2, RZ, RZ ;  /* 0x000000ff02037210 */ /* 0x001fe20007ffe1ff */
[----:B------:R-:W-:-:S04]  /*1b320*/  IMAD.MOV.U32 R2, RZ, RZ, R13 ;  /* 0x000000ffff027224 */ /* 0x000fc800078e000d */
[----:B-1----:R-:W-:Y:S02]  /*1b330*/  IMAD R7, R4, R3, R7 ;  /* 0x0000000304077224 */ /* 0x002fe400078e0207 */
[----:B--2---:R-:W-:-:S04]  /*1b340*/  IMAD.MOV R3, RZ, RZ, -R9 ;  /* 0x000000ffff037224 */ /* 0x004fc800078e0a09 */
[----:B---3--:R-:W-:Y:S01]  /*1b350*/  @P0 IMAD R7, R10, R3, R5 ;  /* 0x000000030a070224 */ /* 0x008fe200078e0205 */
[----:B------:R-:W-:Y:S02]  /*1b360*/  ISETP.NE.U32.AND P0, PT, RZ, UR6, PT ;  /* 0x00000006ff007c0c */ /* 0x000fe4000bf05070 */
[----:B------:R-:W-:Y:S02]  /*1b370*/  MOV R3, R15 ;  /* 0x0000000f00037202 */ /* 0x000fe40000000f00 */
[----:B------:R-:W-:-:S13]  /*1b380*/  ISETP.NE.AND.EX P0, PT, RZ, UR7, PT, P0 ;  /* 0x00000007ff007c0c */ /* 0x000fda000bf05300 */
[----:B------:R-:W-:Y:S05]  /*1b390*/  @!P0 BRA `(.L_x_559) ;  /* 0x0000000000288947 */ /* 0x000fea0003800000 */
[----:B------:R-:W-:Y:S02]  /*1b3a0*/  ULDC UR8, c[0x0][0x634] ;  /* 0x00018d0000087ab9 */ /* 0x000fe40000000800 */
[----:B------:R-:W-:-:S05]  /*1b3b0*/  IADD3 R3, P0, R13, UR8, RZ ;  /* 0x000000080d037c10 */ /* 0x000fca000ff1e0ff */
[----:B------:R-:W-:-:S04]  /*1b3c0*/  IMAD.X R9, RZ, RZ, R15, P0 ;  /* 0x000000ffff097224 */ /* 0x000fc800000e060f */
[----:B------:R-:W-:-:S04]  /*1b3d0*/  IMAD.WIDE.U32 R4, R9, UR6, RZ ;  /* 0x0000000609047c25 */ /* 0x000fc8000f8e00ff */
[----:B------:R-:W-:-:S04]  /*1b3e0*/  IMAD.WIDE.U32 R4, P0, R3, UR7, R4 ;  /* 0x0000000703047c25 */ /* 0x000fc8000f800004 */
[----:B------:R-:W-:Y:S01]  /*1b3f0*/  IMAD.WIDE.U32 R2, R3, UR6, RZ ;  /* 0x0000000603027c25 */ /* 0x000fe2000f8e00ff */
[----:B------:R-:W-:-:S04]  /*1b400*/  MOV R2, R5 ;  /* 0x0000000500027202 */ /* 0x000fc80000000f00 */
[----:B------:R-:W-:Y:S01]  /*1b410*/  IADD3 RZ, P1, R3, R4, RZ ;  /* 0x0000000403ff7210 */ /* 0x000fe20007f3e0ff */
[----:B------:R-:W-:-:S04]  /*1b420*/  IMAD.X R3, RZ, RZ, RZ, P0 ;  /* 0x000000ffff037224 */ /* 0x000fc800000e06ff */
[----:B------:R-:W-:-:S08]  /*1b430*/  IMAD.WIDE.U32.X R2, R9, UR7, R2, P1 ;  /* 0x0000000709027c25 */ /* 0x000fd000088e0402 */
.L_x_559:
[--C-:B------:R-:W-:Y:S01]  /*1b440*/  SHF.R.U64 R9, R2, UR9, R3.reuse ;  /* 0x0000000902097c19 */ /* 0x100fe20008001203 */
[----:B------:R-:W-:Y:S01]  /*1b450*/  ULDC.64 UR6, c[0x0][0x620] ;  /* 0x0001880000067ab9 */ /* 0x000fe20000000a00 */
[----:B------:R-:W-:Y:S01]  /*1b460*/  SHF.R.U32.HI R2, RZ, UR9, R3 ;  /* 0x00000009ff027c19 */ /* 0x000fe20008011603 */
[----:B------:R-:W-:Y:S01]  /*1b470*/  ULDC.64 UR8, c[0x0][0x640] ;  /* 0x0001900000087ab9 */ /* 0x000fe20000000a00 */
[----:B------:R-:W-:Y:S02]  /*1b480*/  IADD3 R11, P0, RZ, -R9, RZ ;  /* 0x80000009ff0b7210 */ /* 0x000fe40007f1e0ff */
[----:B------:R-:W-:-:S03]  /*1b490*/  MOV R3, R15 ;  /* 0x0000000f00037202 */ /* 0x000fc60000000f00 */
[----:B------:R-:W-:Y:S01]  /*1b4a0*/  IMAD.X R2, RZ, RZ, ~R2, P0 ;  /* 0x000000ffff027224 */ /* 0x000fe200000e0e02 */
[----:B------:R-:W-:-:S03]  /*1b4b0*/  ISETP.NE.U32.AND P0, PT, RZ, UR8, PT ;  /* 0x00000008ff007c0c */ /* 0x000fc6000bf05070 */
[----:B------:R-:W-:Y:S01]  /*1b4c0*/  IMAD R2, R2, UR6, RZ ;  /* 0x0000000602027c24 */ /* 0x000fe2000f8e02ff */
[----:B------:R-:W-:-:S03]  /*1b4d0*/  ISETP.NE.AND.EX P0, PT, RZ, UR9, PT, P0 ;  /* 0x00000009ff007c0c */ /* 0x000fc6000bf05300 */
[----:B------:R-:W-:Y:S02]  /*1b4e0*/  IMAD R5, R11, UR7, R2 ;  /* 0x000000070b057c24 */ /* 0x000fe4000f8e0202 */
[----:B------:R-:W-:-:S04]  /*1b4f0*/  IMAD.MOV.U32 R2, RZ, RZ, R13 ;  /* 0x000000ffff027224 */ /* 0x000fc800078e000d */
[----:B------:R-:W-:Y:S01]  /*1b500*/  IMAD.WIDE.U32 R2, R11, UR6, R2 ;  /* 0x000000060b027c25 */ /* 0x000fe2000f8e0002 */
[----:B------:R-:W-:-:S03]  /*1b510*/  ULDC UR6, c[0x0][0x618] ;  /* 0x0001860000067ab9 */ /* 0x000fc60000000800 */
[----:B------:R-:W-:-:S05]  /*1b520*/  IMAD.IADD R3, R3, 0x1, R5 ;  /* 0x0000000103037824 */ /* 0x000fca00078e0205 */
[--C-:B------:R-:W-:Y:S02]  /*1b530*/  SHF.R.U64 R10, R2, UR6, R3.reuse ;  /* 0x00000006020a7c19 */ /* 0x100fe40008001203 */
[----:B------:R-:W-:Y:S01]  /*1b540*/  SHF.R.U32.HI R3, RZ, UR6, R3 ;  /* 0x00000006ff037c19 */ /* 0x000fe20008011603 */
[----:B------:R-:W-:-:S03]  /*1b550*/  ULDC UR6, c[0x0][0x608] ;  /* 0x0001820000067ab9 */ /* 0x000fc60000000800 */
[--C-:B------:R-:W-:Y:S02]  /*1b560*/  SHF.R.U64 R12, R10, UR6, R3.reuse ;  /* 0x000000060a0c7c19 */ /* 0x100fe40008001203 */
[----:B------:R-:W-:Y:S01]  /*1b570*/  SHF.R.U32.HI R3, RZ, UR6, R3 ;  /* 0x00000006ff037c19 */ /* 0x000fe20008011603 */
[----:B------:R-:W-:-:S03]  /*1b580*/  ULDC UR6, c[0x0][0x658] ;  /* 0x0001960000067ab9 */ /* 0x000fc60000000800 */
[--C-:B------:R-:W-:Y:S02]  /*1b590*/  SHF.R.U64 R11, R12, UR6, R3.reuse ;  /* 0x000000060c0b7c19 */ /* 0x100fe40008001203 */
[----:B------:R-:W-:-:S03]  /*1b5a0*/  SHF.R.U32.HI R13, RZ, UR6, R3 ;  /* 0x00000006ff0d7c19 */ /* 0x000fc60008011603 */
[----:B------:R-:W-:Y:S01]  /*1b5b0*/  IMAD.MOV.U32 R2, RZ, RZ, R11 ;  /* 0x000000ffff027224 */ /* 0x000fe200078e000b */
[----:B------:R-:W-:Y:S01]  /*1b5c0*/  MOV R3, R13 ;  /* 0x0000000d00037202 */ /* 0x000fe20000000f00 */
[----:B------:R-:W-:Y:S06]  /*1b5d0*/  @!P0 BRA `(.L_x_560) ;  /* 0x0000000000288947 */ /* 0x000fec0003800000 */
        /* <DEDUP_REMOVED lines=10> */
.L_x_560:
[----:B------:R-:W-:Y:S01]  /*1b680*/  ULDC UR6, c[0x0][0x648] ;  /* 0x0001920000067ab9 */ /* 0x000fe20000000800 */
[----:B------:R-:W-:Y:S01]  /*1b690*/  LOP3.LUT R12, R12, UR16, RZ, 0xc0, !PT ;  /* 0x000000100c0c7c12 */ /* 0x000fe2000f8ec0ff */
[----:B------:R-:W-:Y:S01]  /*1b6a0*/  UISETP.NE.AND UP0, UPT, UR45, URZ, UPT ;  /* 0x0000003f2d00728c */ /* 0x000fe2000bf05270 */
[----:B------:R-:W-:Y:S01]  /*1b6b0*/  SHF.R.U64 R3, R2, UR6, R3 ;  /* 0x0000000602037c19 */ /* 0x000fe20008001203 */
[----:B------:R-:W-:Y:S01]  /*1b6c0*/  ULDC UR6, c[0x0][0x638] ;  /* 0x00018e0000067ab9 */ /* 0x000fe20000000800 */
[----:B------:R-:W-:-:S03]  /*1b6d0*/  IMAD.MOV.U32 R4, RZ, RZ, 0x1 ;  /* 0x00000001ff047424 */ /* 0x000fc600078e00ff */
[----:B------:R-:W-:Y:S01]  /*1b6e0*/  IMAD.MOV R2, RZ, RZ, -R3 ;  /* 0x000000ffff027224 */ /* 0x000fe200078e0a03 */
[----:B------:R-:W-:Y:S01]  /*1b6f0*/  PLOP3.LUT P0, PT, PT, PT, UP0, 0x40, 0x0 ;  /* 0x000000000000781c */ /* 0x000fe20003f0e808 */
[----:B------:R-:W-:Y:S01]  /*1b700*/  IMAD R12, R3, UR5, R12 ;  /* 0x00000005030c7c24 */ /* 0x000fe2000f8e020c */
[----:B------:R-:W-:Y:S01]  /*1b710*/  PLOP3.LUT P1, PT, PT, PT, UP0, 0x40, 0x0 ;  /* 0x000000000000781c */ /* 0x000fe20003f2e808 */
[----:B------:R-:W-:Y:S01]  /*1b720*/  IMAD R11, R2, UR6, R11 ;  /* 0x00000006020b7c24 */ /* 0x000fe2000f8e020b */
[----:B------:R-:W-:Y:S01]  /*1b730*/  ULDC UR6, c[0x0][0x610] ;  /* 0x0001840000067ab9 */ /* 0x000fe20000000800 */
[----:B------:R-:W-:Y:S01]  /*1b740*/  LOP3.LUT R2, R10, UR4, RZ, 0xc0, !PT ;  /* 0x000000040a027c12 */ /* 0x000fe2000f8ec0ff */
[----:B------:R-:W-:Y:S01]  /*1b750*/  IMAD R7, R12, UR6, R7 ;  /* 0x000000060c077c24 */ /* 0x000fe2000f8e0207 */
[----:B------:R-:W-:-:S03]  /*1b760*/  ULDC UR6, c[0x0][0x600] ;  /* 0x0001800000067ab9 */ /* 0x000fc60000000800 */
[----:B------:R-:W-:-:S05]  /*1b770*/  IMAD R2, R11, UR6, R2 ;  /* 0x000000060b027c24 */ /* 0x000fca000f8e0202 */
[----:B------:R-:W-:Y:S02]  /*1b780*/  SEL R3, R2, R7, P0 ;  /* 0x0000000702037207 */ /* 0x000fe40000000000 */
[----:B------:R-:W-:-:S07]  /*1b790*/  SEL R2, R7, R2, P1 ;  /* 0x0000000207027207 */ /* 0x000fce0000800000 */
.L_x_558:
[----:B------:R-:W-:Y:S05]  /*1b7a0*/  BSYNC B1 ;  /* 0x0000000000017941 */ /* 0x000fea0003800000 */
.L_x_557:
[----:B------:R-:W-:-:S13]  /*1b7b0*/  LOP3.LUT P0, RZ, R4, 0xff, RZ, 0xc0, !PT ;  /* 0x000000ff04ff7812 */ /* 0x000fda000780c0ff */
[----:B------:R-:W-:Y:S05]  /*1b7c0*/  @P0 BRA `(.L_x_561) ;  /* 0xfffffff400000947 */ /* 0x000fea000383ffff */
[----:B------:R-:W-:Y:S05]  /*1b7d0*/  BSYNC B0 ;  /* 0x0000000000007941 */ /* 0x000fea0003800000 */
.L_x_550:
[----:B------:R-:W-:-:S03]  /*1b7e0*/  UMOV UR6, 0xffffffff ;  /* 0xffffffff00067882 */ /* 0x000fc60000000000 */
[----:B------:R-:W-:Y:S05]  /*1b7f0*/  BRA.DIV UR6, `(.L_x_562) ;  /* 0x0000000206f47947 */ /* 0x000fea000b800000 */
[----:B------:R-:W-:-:S13]  /*1b800*/  ELECT P6, URZ, PT ;  /* 0x00000000003f782f */ /* 0x000fda00038c0000 */
.L_x_575:
[----:B------:R-:W-:Y:S04]  /*1b810*/  BSSY B0, `(.L_x_563) ;  /* 0x0000023000007945 */ /* 0x000fe80003800000 */
[----:B------:R-:W-:Y:S05]  /*1b820*/  @!P6 BRA `(.L_x_564) ;  /* 0x000000000084e947 */ /* 0x000fea0003800000 */
[----:B------:R-:W-:-:S04]  /*1b830*/  ULOP3.LUT UR6, UR40, 0x2, URZ, 0xfc, !UPT ;  /* 0x0000000228067892 */ /* 0x000fc8000f8efc3f */
[----:B------:R-:W-:-:S06]  /*1b840*/  UISETP.NE.AND UP0, UPT, UR6, 0x3, UPT ;  /* 0x000000030600788c */ /* 0x000fcc000bf05270 */
[----:B------:R-:W-:-:S13]  /*1b850*/  PLOP3.LUT P0, PT, PT, PT, UP0, 0x80, 0x0 ;  /* 0x000000000000781c */ /* 0x000fda0003f0f008 */
[----:B------:R-:W-:Y:S05]  /*1b860*/  @!P0 BRA `(.L_x_565) ;  /* 0x0000000000048947 */ /* 0x000fea0003800000 */
[----:B------:R-:W-:Y:S01]  /*1b870*/  BPT.TRAP 0x1 ;  /* 0x000000040000795c */ /* 0x000fe20000300000 */
.L_x_565:
[----:B------:R-:W0:Y:S01]  /*1b880*/  S2R R3, SR_CgaCtaId ;  /* 0x0000000000037919 */ /* 0x000e220000008800 */
[----:B------:R-:W-:-:S04]  /*1b890*/  MOV R2, 0x400 ;  /* 0x0000040000027802 */ /* 0x000fc80000000f00 */
[----:B0-----:R-:W-:Y:S02]  /*1b8a0*/  LEA R3, R3, R2, 0x18 ;  /* 0x0000000203037211 */ /* 0x001fe400078ec0ff */
[----:B------:R-:W-:Y:S02]  /*1b8b0*/  SHF.L.U32 R2, R0, 0x1f, RZ ;  /* 0x0000001f00027819 */ /* 0x000fe400000006ff */
[----:B------:R-:W-:-:S05]  /*1b8c0*/  IADD3 R3, R3, 0x18, RZ ;  /* 0x0000001803037810 */ /* 0x000fca0007ffe0ff */
[----:B------:R-:W-:-:S04]  /*1b8d0*/  IMAD R5, R6, 0x8, R3 ;  /* 0x0000000806057824 */ /* 0x000fc800078e0203 */
[----:B------:R-:W0:Y:S02]  /*1b8e0*/  SYNCS.PHASECHK.TRANS64.TRYWAIT P0, [R5+URZ], R2 ;  /* 0x00000002050075a7 */ /* 0x000e24000800017f */
[----:B0-----:R-:W-:Y:S05]  /*1b8f0*/  @!P0 BRA `(.L_x_566) ;  /* 0x0000000000d48947 */ /* 0x001fea0003800000 */
.L_x_576:
[----:B------:R-:W-:-:S05]  /*1b900*/  VIADD R6, R6, 0x1 ;  /* 0x0000000106067836 */ /* 0x000fca0000000000 */
[----:B------:R-:W-:-:S04]  /*1b910*/  ISETP.NE.AND P0, PT, R6, 0x3, PT ;  /* 0x000000030600780c */ /* 0x000fc80003f05270 */
[----:B0-----:R-:W-:Y:S02]  /*1b920*/  SEL R5, RZ, 0x1, P0 ;  /* 0x00000001ff057807 */ /* 0x001fe40000000000 */
[----:B------:R-:W-:Y:S02]  /*1b930*/  SEL R6, R6, RZ, P0 ;  /* 0x000000ff06067207 */ /* 0x000fe40000000000 */
[----:B------:R-:W-:Y:S02]  /*1b940*/  LOP3.LUT R5, R0, R5, RZ, 0x3c, !PT ;  /* 0x0000000500057212 */ /* 0x000fe400078e3cff */
[----:B------:R-:W-:Y:S02]  /*1b950*/  LEA R7, R6, R3, 0x3 ;  /* 0x0000000306077211 */ /* 0x000fe400078e18ff */
[----:B------:R-:W-:-:S04]  /*1b960*/  SHF.L.U32 R0, R5, 0x1f, RZ ;  /* 0x0000001f05007819 */ /* 0x000fc800000006ff */
[----:B------:R-:W0:Y:S02]  /*1b970*/  SYNCS.PHASECHK.TRANS64.TRYWAIT P0, [R7+URZ], R0 ;  /* 0x00000000070075a7 */ /* 0x000e24000800017f */
[----:B0-----:R-:W-:Y:S05]  /*1b980*/  @!P0 BRA `(.L_x_567) ;  /* 0x0000000000c48947 */ /* 0x001fea0003800000 */
.L_x_577:
[----:B0-----:R-:W-:-:S05]  /*1b990*/  VIADD R0, R6, 0x1 ;  /* 0x0000000106007836 */ /* 0x001fca0000000000 */
[----:B------:R-:W-:-:S04]  /*1b9a0*/  ISETP.NE.AND P0, PT, R0, 0x3, PT ;  /* 0x000000030000780c */ /* 0x000fc80003f05270 */
[----:B------:R-:W-:Y:S02]  /*1b9b0*/  SEL R2, RZ, 0x1, P0 ;  /* 0x00000001ff027807 */ /* 0x000fe40000000000 */
[----:B------:R-:W-:Y:S02]  /*1b9c0*/  SEL R0, R0, RZ, P0 ;  /* 0x000000ff00007207 */ /* 0x000fe40000000000 */
[----:B------:R-:W-:-:S03]  /*1b9d0*/  LOP3.LUT R2, R5, R2, RZ, 0x3c, !PT ;  /* 0x0000000205027212 */ /* 0x000fc600078e3cff */
[----:B------:R-:W-:Y:S01]  /*1b9e0*/  IMAD R3, R0, 0x8, R3 ;  /* 0x0000000800037824 */ /* 0x000fe200078e0203 */
[----:B------:R-:W-:-:S07]  /*1b9f0*/  SHF.L.U32 R0, R2, 0x1f, RZ ;  /* 0x0000001f02007819 */ /* 0x000fce00000006ff */
.L_x_568:
[----:B0-----:R0:W1:Y:S02]  /*1ba00*/  SYNCS.PHASECHK.TRANS64.TRYWAIT P0, [R3+URZ], R0 ;  /* 0x00000000030075a7 */ /* 0x001064000800017f */
[----:B-1----:R-:W-:Y:S05]  /*1ba10*/  @!P0 NANOSLEEP.SYNCS 0x989680 ;  /* 0x009896800000895d */ /* 0x002fea0003900000 */
[----:B------:R-:W1:Y:S02]  /*1ba20*/  @!P0 SYNCS.PHASECHK.TRANS64 P0, [R3+URZ], R0 ;  /* 0x00000000030085a7 */ /* 0x000e64000800007f */
[----:B-1----:R-:W-:Y:S05]  /*1ba30*/  @!P0 BRA `(.L_x_568) ;  /* 0xfffffffc00f08947 */ /* 0x002fea000383ffff */
.L_x_564:
[----:B------:R-:W-:Y:S05]  /*1ba40*/  BSYNC B0 ;  /* 0x0000000000007941 */ /* 0x000fea0003800000 */
.L_x_563:
[----:B------:R-:W-:Y:S05]  /*1ba50*/  EXIT ;  /* 0x000000000000794d */ /* 0x000fea0003800000 */
.L_x_21:
[----:B-1----:R1:W2:Y:S02]  /*1ba60*/  SYNCS.PHASECHK.TRANS64.TRYWAIT P1, [R4+URZ], R3 ;  /* 0x00000003040075a7 */ /* 0x0022a4000802017f */
[----:B--2---:R-:W-:Y:S05]  /*1ba70*/  @!P1 NANOSLEEP.SYNCS 0x989680 ;  /* 0x009896800000995d */ /* 0x004fea0003900000 */
[----:B------:R-:W2:Y:S02]  /*1ba80*/  @!P1 SYNCS.PHASECHK.TRANS64 P1, [R4+URZ], R3 ;  /* 0x00000003040095a7 */ /* 0x000ea4000802007f */
[----:B--2---:R-:W-:Y:S05]  /*1ba90*/  @!P1 BRA `(.L_x_21) ;  /* 0xfffffffc00f09947 */ /* 0x004fea000383ffff */
[----:B------:R-:W-:Y:S05]  /*1baa0*/  BRA `(.L_x_20) ;  /* 0xfffffe5c000c7947 */ /* 0x000fea000383ffff */
.L_x_26:
[----:B-1----:R1:W2:Y:S02]  /*1bab0*/  SYNCS.PHASECHK.TRANS64.TRYWAIT P1, [R4+URZ], R5 ;  /* 0x00000005040075a7 */ /* 0x0022a4000802017f */
[----:B--2---:R-:W-:Y:S05]  /*1bac0*/  @!P1 NANOSLEEP.SYNCS 0x989680 ;  /* 0x009896800000995d */ /* 0x004fea0003900000 */
[----:B------:R-:W2:Y:S02]  /*1bad0*/  @!P1 SYNCS.PHASECHK.TRANS64 P1, [R4+URZ], R5 ;  /* 0x00000005040095a7 */ /* 0x000ea4000802007f */
[----:B--2---:R-:W-:Y:S05]  /*1bae0*/  @!P1 BRA `(.L_x_26) ;  /* 0xfffffffc00f09947 */ /* 0x004fea000383ffff */
[----:B------:R-:W-:Y:S05]  /*1baf0*/  BRA `(.L_x_25) ;  /* 0xfffffe90009c7947 */ /* 0x000fea000383ffff */
.L_x_551:
[----:B------:R-:W-:Y:S01]  /*1bb00*/  BSSY B1, `(.L_x_569) ;  /* 0x0000006000017945 */ /* 0x000fe20003800000 */
[----:B------:R-:W-:-:S07]  /*1bb10*/  MOV R15, 0xffffffff ;  /* 0xffffffff000f7802 */ /* 0x000fce0000000f00 */
[----:B------:R-:W-:Y:S05]  /*1bb20*/  WARPSYNC.COLLECTIVE R15, `(.L_x_570) ;  /* 0x000000000f0c7348 */ /* 0x000fea0003c00000 */
[----:B------:R-:W-:Y:S02]  /*1bb30*/  ELECT P6, UR62, PT ;  /* 0x00000000003e782f */ /* 0x000fe400038c0000 */
[----:B------:R-:W-:Y:S01]  /*1bb40*/  MOV R14, UR62 ;  /* 0x0000003e000e7c02 */ /* 0x000fe20008000f00 */
[----:B------:R-:W-:Y:S10]  /*1bb50*/  ENDCOLLECTIVE ;  /* 0x000000000000791b */ /* 0x000ff40003800000 */
.L_x_570:
[----:B------:R-:W-:Y:S05]  /*1bb60*/  BSYNC B1 ;  /* 0x0000000000017941 */ /* 0x000fea0003800000 */
.L_x_569:
[----:B------:R-:W-:Y:S05]  /*1bb70*/  BRA `(.L_x_571) ;  /* 0xfffffff000207947 */ /* 0x000fea000383ffff */
.L_x_554:
[----:B0-----:R0:W2:Y:S02]  /*1bb80*/  SYNCS.PHASECHK.TRANS64.TRYWAIT P0, [R10+URZ+0x18], R5 ;  /* 0x000018050a0075a7 */ /* 0x0010a4000800017f */
[----:B--2---:R-:W-:Y:S05]  /*1bb90*/  @!P0 NANOSLEEP.SYNCS 0x989680 ;  /* 0x009896800000895d */ /* 0x004fea0003900000 */
[----:B------:R-:W2:Y:S02]  /*1bba0*/  @!P0 SYNCS.PHASECHK.TRANS64 P0, [R10+URZ+0x18], R5 ;  /* 0x000018050a0085a7 */ /* 0x000ea4000800007f */
[----:B--2---:R-:W-:Y:S05]  /*1bbb0*/  @!P0 BRA `(.L_x_554) ;  /* 0xfffffffc00f08947 */ /* 0x004fea000383ffff */
[----:B------:R-:W-:Y:S05]  /*1bbc0*/  BRA `(.L_x_572) ;  /* 0xfffffff000607947 */ /* 0x000fea000383ffff */
.L_x_562:
[----:B------:R-:W-:Y:S01]  /*1bbd0*/  BSSY B0, `(.L_x_573) ;  /* 0x0000006000007945 */ /* 0x000fe20003800000 */
[----:B------:R-:W-:-:S07]  /*1bbe0*/  IMAD.MOV.U32 R15, RZ, RZ, -0x1 ;  /* 0xffffffffff0f7424 */ /* 0x000fce00078e00ff */
[----:B------:R-:W-:Y:S05]  /*1bbf0*/  WARPSYNC.COLLECTIVE R15, `(.L_x_574) ;  /* 0x000000000f0c7348 */ /* 0x000fea0003c00000 */
[----:B------:R-:W-:Y:S02]  /*1bc00*/  ELECT P6, UR62, PT ;  /* 0x00000000003e782f */ /* 0x000fe400038c0000 */
[----:B------:R-:W-:Y:S01]  /*1bc10*/  MOV R14, UR62 ;  /* 0x0000003e000e7c02 */ /* 0x000fe20008000f00 */
[----:B------:R-:W-:Y:S10]  /*1bc20*/  ENDCOLLECTIVE ;  /* 0x000000000000791b */ /* 0x000ff40003800000 */
.L_x_574:
[----:B------:R-:W-:Y:S05]  /*1bc30*/  BSYNC B0 ;  /* 0x0000000000007941 */ /* 0x000fea0003800000 */
.L_x_573:
[----:B------:R-:W-:Y:S05]  /*1bc40*/  BRA `(.L_x_575) ;  /* 0xfffffff800f07947 */ /* 0x000fea000383ffff */
.L_x_566:
[----:B0-----:R0:W1:Y:S02]  /*1bc50*/  SYNCS.PHASECHK.TRANS64.TRYWAIT P0, [R5+URZ], R2 ;  /* 0x00000002050075a7 */ /* 0x001064000800017f */
[----:B-1----:R-:W-:Y:S05]  /*1bc60*/  @!P0 NANOSLEEP.SYNCS 0x989680 ;  /* 0x009896800000895d */ /* 0x002fea0003900000 */
[----:B------:R-:W1:Y:S02]  /*1bc70*/  @!P0 SYNCS.PHASECHK.TRANS64 P0, [R5+URZ], R2 ;  /* 0x00000002050085a7 */ /* 0x000e64000800007f */
[----:B-1----:R-:W-:Y:S05]  /*1bc80*/  @!P0 BRA `(.L_x_566) ;  /* 0xfffffffc00f08947 */ /* 0x002fea000383ffff */
[----:B------:R-:W-:Y:S05]  /*1bc90*/  BRA `(.L_x_576) ;  /* 0xfffffffc00187947 */ /* 0x000fea000383ffff */
.L_x_567:
[----:B0-----:R0:W1:Y:S02]  /*1bca0*/  SYNCS.PHASECHK.TRANS64.TRYWAIT P0, [R7+URZ], R0 ;  /* 0x00000000070075a7 */ /* 0x001064000800017f */
[----:B-1----:R-:W-:Y:S05]  /*1bcb0*/  @!P0 NANOSLEEP.SYNCS 0x989680 ;  /* 0x009896800000895d */ /* 0x002fea0003900000 */
[----:B------:R-:W1:Y:S02]  /*1bcc0*/  @!P0 SYNCS.PHASECHK.TRANS64 P0, [R7+URZ], R0 ;  /* 0x00000000070085a7 */ /* 0x000e64000800007f */
[----:B-1----:R-:W-:Y:S05]  /*1bcd0*/  @!P0 BRA `(.L_x_567) ;  /* 0xfffffffc00f08947 */ /* 0x002fea000383ffff */
[----:B------:R-:W-:Y:S05]  /*1bce0*/  BRA `(.L_x_577) ;  /* 0xfffffffc00287947 */ /* 0x000fea000383ffff */
.L_x_578:
[----:B------:R-:W-:-:S00]  /*1bcf0*/  BRA `(.L_x_578) ;  /* 0xfffffffc00fc7947 */ /* 0x000fc0000383ffff */
[----:B------:R-:W-:-:S00]  /*1bd00*/  NOP ;  /* 0x0000000000007918 */ /* 0x000fc00000000000 */
[----:B------:R-:W-:-:S00]  /*1bd10*/  NOP ;  /* 0x0000000000007918 */ /* 0x000fc00000000000 */
[----:B------:R-:W-:-:S00]  /*1bd20*/  NOP ;  /* 0x0000000000007918 */ /* 0x000fc00000000000 */
[----:B------:R-:W-:-:S00]  /*1bd30*/  NOP ;  /* 0x0000000000007918 */ /* 0x000fc00000000000 */
[----:B------:R-:W-:-:S00]  /*1bd40*/  NOP ;  /* 0x0000000000007918 */ /* 0x000fc00000000000 */
[----:B------:R-:W-:-:S00]  /*1bd50*/  NOP ;  /* 0x0000000000007918 */ /* 0x000fc00000000000 */
[----:B------:R-:W-:-:S00]  /*1bd60*/  NOP ;  /* 0x0000000000007918 */ /* 0x000fc00000000000 */
[----:B------:R-:W-:-:S00]  /*1bd70*/  NOP ;  /* 0x0000000000007918 */ /* 0x000fc00000000000 */
.L_x_579:


//--------------------- .nv.global.init           --------------------------
	.section	.nv.global.init,"aw",@progbits
.nv.global.init:
	.type		$str$22,@object
	.size		$str$22,($str$23 - $str$22)
$str$22:
        /*0000*/ 	.byte	0x6b, 0x5f, 0x74, 0x69, 0x6c, 0x65, 0x5f, 0x63, 0x6f, 0x75, 0x6e, 0x74, 0x20, 0x3e, 0x3d, 0x20
        /*0010*/ 	.byte	0x31, 0x00
	.type		$str$23,@object
	.size		$str$23,(__unnamed_1 - $str$23)
$str$23:
        /*0012*/ 	.byte	0x2f, 0x74, 0x6d, 0x70, 0x2f, 0x63, 0x75, 0x74, 0x6c, 0x61, 0x73, 0x73, 0x5f, 0x73, 0x77, 0x65
        /*0022*/ 	.byte	0x65, 0x70, 0x5f, 0x73, 0x72, 0x63, 0x2f, 0x69, 0x6e, 0x63, 0x6c, 0x75, 0x64, 0x65, 0x2f, 0x63
        /*0032*/ 	.byte	0x75, 0x74, 0x6c, 0x61, 0x73, 0x73, 0x2f, 0x67, 0x65, 0x6d, 0x6d, 0x2f, 0x63, 0x6f, 0x6c, 0x6c
        /*0042*/ 	.byte	0x65, 0x63, 0x74, 0x69, 0x76, 0x65, 0x2f, 0x73, 0x6d, 0x39, 0x30, 0x5f, 0x6d, 0x6d, 0x61, 0x5f
        /*0052*/ 	.byte	0x74, 0x6d, 0x61, 0x5f, 0x67, 0x6d, 0x6d, 0x61, 0x5f, 0x73, 0x73, 0x5f, 0x77, 0x61, 0x72, 0x70
        /*0062*/ 	.byte	0x73, 0x70, 0x65, 0x63, 0x69, 0x61, 0x6c, 0x69, 0x7a, 0x65, 0x64, 0x2e, 0x68, 0x70, 0x70, 0x00
	.type		__unnamed_1,@object
	.size		__unnamed_1,(.L_0 - __unnamed_1)
__unnamed_1:
        /* <DEDUP_REMOVED lines=182> */
        /*0bd2*/ 	.byte	0x5d, 0x00
.L_0:


//--------------------- .nv.shared._ZN7cutlass13device_kernelINS_4gemm6kernel13GemmUniversalIN4cute5tupleIJiiiiEEENS1_10collective13CollectiveMmaINS1_34MainloopSm90TmaGmmaWarpSpecializedILi3ENS5_IJNS4_1CILi2EEENSA_ILi4EEENSA_ILi1EEEEEENS1_35KernelTmaWarpSpecializedCooperativeEEENS5_IJNSA_ILi256EEESH_NSA_ILi64EEEEEENS_6half_tENS5_IJlSD_lEEESK_SL_NS4_8TiledMMAINS4_8MMA_AtomIJNS4_4SM904GMMA26MMA_64x256x16_F32F16F16_SSILNSP_5MajorE0ELSR_0ELNSP_7ScaleInE1ELSS_1EEEEEENS4_6LayoutINS5_IJSB_SD_SD_EEENS5_IJSD_NSA_ILi0EEESX_EEEEENS5_IJNS4_10UnderscoreES10_S10_EEEEENS4_23SM90_TMA_LOAD_MULTICASTENS4_14ComposedLayoutINS4_7SwizzleILi3ELi4ELi3EEENS4_18smem_ptr_flag_bitsILi16EEENSV_INS5_IJNSA_ILi8EEESI_EEENS5_IJSI_SD_EEEEEEEvNS4_8identityES13_S1D_vS1E_EENS_8epilogue10collective6detail29Sm90TmaWarpSpecializedAdapterINS1H_15DefaultEpilogueISK_SL_SL_NS1G_6thread17LinearCombinationISK_Li1EffLNS1L_9ScaleType4KindE0ELNS_15FloatRoundStyleE2ESK_EENS1_15EpilogueDefaultEEEEEvvEEEEvNT_6ParamsE --------------------------
	.section	.nv.shared._ZN7cutlass13device_kernelINS_4gemm6kernel13GemmUniversalIN4cute5tupleIJiiiiEEENS1_10collective13CollectiveMmaINS1_34MainloopSm90TmaGmmaWarpSpecializedILi3ENS5_IJNS4_1CILi2EEENSA_ILi4EEENSA_ILi1EEEEEENS1_35KernelTmaWarpSpecializedCooperativeEEENS5_IJNSA_ILi256EEESH_NSA_ILi64EEEEEENS_6half_tENS5_IJlSD_lEEESK_SL_NS4_8TiledMMAINS4_8MMA_AtomIJNS4_4SM904GMMA26MMA_64x256x16_F32F16F16_SSILNSP_5MajorE0ELSR_0ELNSP_7ScaleInE1ELSS_1EEEEEENS4_6LayoutINS5_IJSB_SD_SD_EEENS5_IJSD_NSA_ILi0EEESX_EEEEENS5_IJNS4_10UnderscoreES10_S10_EEEEENS4_23SM90_TMA_LOAD_MULTICASTENS4_14ComposedLayoutINS4_7SwizzleILi3ELi4ELi3EEENS4_18smem_ptr_flag_bitsILi16EEENSV_INS5_IJNSA_ILi8EEESI_EEENS5_IJSI_SD_EEEEEEEvNS4_8identityES13_S1D_vS1E_EENS_8epilogue10collective6detail29Sm90TmaWarpSpecializedAdapterINS1H_15DefaultEpilogueISK_SL_SL_NS1G_6thread17LinearCombinationISK_Li1EffLNS1L_9ScaleType4KindE0ELNS_15FloatRoundStyleE2ESK_EENS1_15EpilogueDefaultEEEEEvvEEEEvNT_6ParamsE,"aw",@nobits
	.sectionflags	@""
	.align	16
	.zero		1024


//--------------------- .nv.shared.reserved.0     --------------------------
	.section	.nv.shared.reserved.0,"aw",@nobits
	.weak		__nv_reservedSMEM_offset_0_alias
	.size		__nv_reservedSMEM_offset_0_alias, 0, 0
	.other		__nv_reservedSMEM_offset_0_alias,@"STO_CUDA_RESERVED_SHARED STV_DEFAULT"
__nv_reservedSMEM_offset_0_alias:
	.zero		0


//--------------------- .nv.global                --------------------------
	.section	.nv.global,"aw",@nobits
.nv.global:
	.type		_ZN40_INTERNAL_605dd685_4_k_cu_26032cf8_265314cute1_E,@object
	.size		_ZN40_INTERNAL_605dd685_4_k_cu_26032cf8_265314cute1_E,(_ZN40_INTERNAL_605dd685_4_k_cu_26032cf8_265314cuda3std3__45__cpo6cbeginE - _ZN40_INTERNAL_605dd685_4_k_cu_26032cf8_265314cute1_E)
_ZN40_INTERNAL_605dd685_4_k_cu_26032cf8_265314cute1_E:
	.zero		1
	.type		_ZN40_INTERNAL_605dd685_4_k_cu_26032cf8_265314cuda3std3__45__cpo6cbeginE,@object
	.size		_ZN40_INTERNAL_605dd685_4_k_cu_26032cf8_265314cuda3std3__45__cpo6cbeginE,(_ZN40_INTERNAL_605dd685_4_k_cu_26032cf8_265314cuda3std3__48in_placeE - _ZN40_INTERNAL_605dd685_4_k_cu_26032cf8_265314cuda3std3__45__cpo6cbeginE)
_ZN40_INTERNAL_605dd685_4_k_cu_26032cf8_265314cuda3std3__45__cpo6cbeginE:
	.zero		1
	.type		_ZN40_INTERNAL_605dd685_4_k_cu_26032cf8_265314cuda3std3__48in_placeE,@object
	.size		_ZN40_INTERNAL_605dd685_4_k_cu_26032cf8_265314cuda3std3__48in_placeE,(_ZN40_INTERNAL_605dd685_4_k_cu_26032cf8_265314cuda3std6ranges3__45__cpo9iter_moveE - _ZN40_INTERNAL_605dd685_4_k_cu_26032cf8_265314cuda3std3__48in_placeE)
_ZN40_INTERNAL_605dd685_4_k_cu_26032cf8_265314cuda3std3__48in_placeE:
	.zero		1
	.type		_ZN40_INTERNAL_605dd685_4_k_cu_26032cf8_265314cuda3std6ranges3__45__cpo9iter_moveE,@object
	.size		_ZN40_INTERNAL_605dd685_4_k_cu_26032cf8_265314cuda3std6ranges3__45__cpo9iter_moveE,(_ZN40_INTERNAL_605dd685_4_k_cu_26032cf8_265314cuda3std3__45__cpo5beginE - _ZN40_INTERNAL_605dd685_4_k_cu_26032cf8_265314cuda3std6ranges3__45__cpo9iter_moveE)
_ZN40_INTERNAL_605dd685_4_k_cu_26032cf8_265314cuda3std6ranges3__45__cpo9iter_moveE:
	.zero		1
	.type		_ZN40_INTERNAL_605dd685_4_k_cu_26032cf8_265314cuda3std3__45__cpo5beginE,@object
	.size		_ZN40_INTERNAL_605dd685_4_k_cu_26032cf8_265314cuda3std3__45__cpo5beginE,(_ZN40_INTERNAL_605dd685_4_k_cu_26032cf8_265314cuda3std3__442_GLOBAL__N__605dd685_4_k_cu_26032cf8_265316ignoreE - _ZN40_INTERNAL_605dd685_4_k_cu_26032cf8_265314cuda3std3__45__cpo5beginE)
_ZN40_INTERNAL_605dd685_4_k_cu_26032cf8_265314cuda3std3__45__cpo5beginE:
	.zero		1
	.type		_ZN40_INTERNAL_605dd685_4_k_cu_26032cf8_265314cuda3std3__442_GLOBAL__N__605dd685_4_k_cu_26032cf8_265316ignoreE,@object
	.size		_ZN40_INTERNAL_605dd685_4_k_cu_26032cf8_265314cuda3std3__442_GLOBAL__N__605dd685_4_k_cu_26032cf8_265316ignoreE,(_ZN40_INTERNAL_605dd685_4_k_cu_26032cf8_265314cute7productE - _ZN40_INTERNAL_605dd685_4_k_cu_26032cf8_265314cuda3std3__442_GLOBAL__N__605dd685_4_k_cu_26032cf8_265316ignoreE)
_ZN40_INTERNAL_605dd685_4_k_cu_26032cf8_265314cuda3std3__442_GLOBAL__N__605dd685_4_k_cu_26032cf8_265316ignoreE:
	.zero		1
	.type		_ZN40_INTERNAL_605dd685_4_k_cu_26032cf8_265314cute7productE,@object
	.size		_ZN40_INTERNAL_605dd685_4_k_cu_26032cf8_265314cute7productE,(_ZN40_INTERNAL_605dd685_4_k_cu_26032cf8_265314cuda3std3__45__cpo3endE - _ZN40_INTERNAL_605dd685_4_k_cu_26032cf8_265314cute7productE)
_ZN40_INTERNAL_605dd685_4_k_cu_26032cf8_265314cute7productE:
	.zero		1
	.type		_ZN40_INTERNAL_605dd685_4_k_cu_26032cf8_265314cuda3std3__45__cpo3endE,@object
	.size		_ZN40_INTERNAL_605dd685_4_k_cu_26032cf8_265314cuda3std3__45__cpo3endE,(_ZN40_INTERNAL_605dd685_4_k_cu_26032cf8_265314cuda3std3__419piecewise_constructE - _ZN40_INTERNAL_605dd685_4_k_cu_26032cf8_265314cuda3std3__45__cpo3endE)
_ZN40_INTERNAL_605dd685_4_k_cu_26032cf8_265314cuda3std3__45__cpo3endE:
	.zero		1
	.type		_ZN40_INTERNAL_605dd685_4_k_cu_26032cf8_265314cuda3std3__419piecewise_constructE,@object
	.size		_ZN40_INTERNAL_605dd685_4_k_cu_26032cf8_265314cuda3std3__419piecewise_constructE,(_ZN40_INTERNAL_605dd685_4_k_cu_26032cf8_265314cuda3std3__45__cpo4cendE - _ZN40_INTERNAL_605dd685_4_k_cu_26032cf8_265314cuda3std3__419piecewise_constructE)
_ZN40_INTERNAL_605dd685_4_k_cu_26032cf8_265314cuda3std3__419piecewise_constructE:
	.zero		1
	.type		_ZN40_INTERNAL_605dd685_4_k_cu_26032cf8_265314cuda3std3__45__cpo4cendE,@object
	.size		_ZN40_INTERNAL_605dd685_4_k_cu_26032cf8_265314cuda3std3__45__cpo4cendE,(_ZN40_INTERNAL_605dd685_4_k_cu_26032cf8_265314cuda3std6ranges3__45__cpo4swapE - _ZN40_INTERNAL_605dd685_4_k_cu_26032cf8_265314cuda3std3__45__cpo4cendE)
_ZN40_INTERNAL_605dd685_4_k_cu_26032cf8_265314cuda3std3__45__cpo4cendE:
	.zero		1
	.type		_ZN40_INTERNAL_605dd685_4_k_cu_26032cf8_265314cuda3std6ranges3__45__cpo4swapE,@object
	.size		_ZN40_INTERNAL_605dd685_4_k_cu_26032cf8_265314cuda3std6ranges3__45__cpo4swapE,(.L_8 - _ZN40_INTERNAL_605dd685_4_k_cu_26032cf8_265314cuda3std6ranges3__45__cpo4swapE)
_ZN40_INTERNAL_605dd685_4_k_cu_26032cf8_265314cuda3std6ranges3__45__cpo4swapE:
	.zero		1
.L_8:


//--------------------- .nv.constant0._ZN7cutlass13device_kernelINS_4gemm6kernel13GemmUniversalIN4cute5tupleIJiiiiEEENS1_10collective13CollectiveMmaINS1_34MainloopSm90TmaGmmaWarpSpecializedILi3ENS5_IJNS4_1CILi2EEENSA_ILi4EEENSA_ILi1EEEEEENS1_35KernelTmaWarpSpecializedCooperativeEEENS5_IJNSA_ILi256EEESH_NSA_ILi64EEEEEENS_6half_tENS5_IJlSD_lEEESK_SL_NS4_8TiledMMAINS4_8MMA_AtomIJNS4_4SM904GMMA26MMA_64x256x16_F32F16F16_SSILNSP_5MajorE0ELSR_0ELNSP_7ScaleInE1ELSS_1EEEEEENS4_6LayoutINS5_IJSB_SD_SD_EEENS5_IJSD_NSA_ILi0EEESX_EEEEENS5_IJNS4_10UnderscoreES10_S10_EEEEENS4_23SM90_TMA_LOAD_MULTICASTENS4_14ComposedLayoutINS4_7SwizzleILi3ELi4ELi3EEENS4_18smem_ptr_flag_bitsILi16EEENSV_INS5_IJNSA_ILi8EEESI_EEENS5_IJSI_SD_EEEEEEEvNS4_8identityES13_S1D_vS1E_EENS_8epilogue10collective6detail29Sm90TmaWarpSpecializedAdapterINS1H_15DefaultEpilogueISK_SL_SL_NS1G_6thread17LinearCombinationISK_Li1EffLNS1L_9ScaleType4KindE0ELNS_15FloatRoundStyleE2ESK_EENS1_15EpilogueDefaultEEEEEvvEEEEvNT_6ParamsE --------------------------
	.section	.nv.constant0._ZN7cutlass13device_kernelINS_4gemm6kernel13GemmUniversalIN4cute5tupleIJiiiiEEENS1_10collective13CollectiveMmaINS1_34MainloopSm90TmaGmmaWarpSpecializedILi3ENS5_IJNS4_1CILi2EEENSA_ILi4EEENSA_ILi1EEEEEENS1_35KernelTmaWarpSpecializedCooperativeEEENS5_IJNSA_ILi256EEESH_NSA_ILi64EEEEEENS_6half_tENS5_IJlSD_lEEESK_SL_NS4_8TiledMMAINS4_8MMA_AtomIJNS4_4SM904GMMA26MMA_64x256x16_F32F16F16_SSILNSP_5MajorE0ELSR_0ELNSP_7ScaleInE1ELSS_1EEEEEENS4_6LayoutINS5_IJSB_SD_SD_EEENS5_IJSD_NSA_ILi0EEESX_EEEEENS5_IJNS4_10UnderscoreES10_S10_EEEEENS4_23SM90_TMA_LOAD_MULTICASTENS4_14ComposedLayoutINS4_7SwizzleILi3ELi4ELi3EEENS4_18smem_ptr_flag_bitsILi16EEENSV_INS5_IJNSA_ILi8EEESI_EEENS5_IJSI_SD_EEEEEEEvNS4_8identityES13_S1D_vS1E_EENS_8epilogue10collective6detail29Sm90TmaWarpSpecializedAdapterINS1H_15DefaultEpilogueISK_SL_SL_NS1G_6thread17LinearCombinationISK_Li1EffLNS1L_9ScaleType4KindE0ELNS_15FloatRoundStyleE2ESK_EENS1_15EpilogueDefaultEEEEEvvEEEEvNT_6ParamsE,"a",@progbits
	.sectionflags	@""
	.align	4
.nv.constant0._ZN7cutlass13device_kernelINS_4gemm6kernel13GemmUniversalIN4cute5tupleIJiiiiEEENS1_10collective13CollectiveMmaINS1_34MainloopSm90TmaGmmaWarpSpecializedILi3ENS5_IJNS4_1CILi2EEENSA_ILi4EEENSA_ILi1EEEEEENS1_35KernelTmaWarpSpecializedCooperativeEEENS5_IJNSA_ILi256EEESH_NSA_ILi64EEEEEENS_6half_tENS5_IJlSD_lEEESK_SL_NS4_8TiledMMAINS4_8MMA_AtomIJNS4_4SM904GMMA26MMA_64x256x16_F32F16F16_SSILNSP_5MajorE0ELSR_0ELNSP_7ScaleInE1ELSS_1EEEEEENS4_6LayoutINS5_IJSB_SD_SD_EEENS5_IJSD_NSA_ILi0EEESX_EEEEENS5_IJNS4_10UnderscoreES10_S10_EEEEENS4_23SM90_TMA_LOAD_MULTICASTENS4_14ComposedLayoutINS4_7SwizzleILi3ELi4ELi3EEENS4_18smem_ptr_flag_bitsILi16EEENSV_INS5_IJNSA_ILi8EEESI_EEENS5_IJSI_SD_EEEEEEEvNS4_8identityES13_S1D_vS1E_EENS_8epilogue10collective6detail29Sm90TmaWarpSpecializedAdapterINS1H_15DefaultEpilogueISK_SL_SL_NS1G_6thread17LinearCombinationISK_Li1EffLNS1L_9ScaleType4KindE0ELNS_15FloatRoundStyleE2ESK_EENS1_15EpilogueDefaultEEEEEvvEEEEvNT_6ParamsE:
	.zero		1664


//--------------------- SYMBOLS --------------------------

	.type		.nv.reservedSmem.offset0,@object
	.size		.nv.reservedSmem.offset0,0x4
	.type		__assertfail,@function
